//
// Generated by NVIDIA NVVM Compiler
//
// Compiler Build ID: CL-36424714
// Cuda compilation tools, release 13.0, V13.0.88
// Based on NVVM 20.0.0
//

.version 9.0
.target sm_100
.address_size 64

	// .globl	_Z19kernelConvolution_xPhS_Pfiiiii
.extern .shared .align 16 .b8 sharedPtr[];

.visible .entry _Z19kernelConvolution_xPhS_Pfiiiii(
	.param .u64 .ptr .align 1 _Z19kernelConvolution_xPhS_Pfiiiii_param_0,
	.param .u64 .ptr .align 1 _Z19kernelConvolution_xPhS_Pfiiiii_param_1,
	.param .u64 .ptr .align 1 _Z19kernelConvolution_xPhS_Pfiiiii_param_2,
	.param .u32 _Z19kernelConvolution_xPhS_Pfiiiii_param_3,
	.param .u32 _Z19kernelConvolution_xPhS_Pfiiiii_param_4,
	.param .u32 _Z19kernelConvolution_xPhS_Pfiiiii_param_5,
	.param .u32 _Z19kernelConvolution_xPhS_Pfiiiii_param_6,
	.param .u32 _Z19kernelConvolution_xPhS_Pfiiiii_param_7
)
{
	.reg .pred 	%p<15>;
	.reg .b16 	%rs<49>;
	.reg .b32 	%r<61>;
	.reg .b32 	%f<160>;
	.reg .b64 	%rd<28>;

	ld.param.u64 	%rd10, [_Z19kernelConvolution_xPhS_Pfiiiii_param_0];
	ld.param.u64 	%rd11, [_Z19kernelConvolution_xPhS_Pfiiiii_param_1];
	ld.param.u64 	%rd12, [_Z19kernelConvolution_xPhS_Pfiiiii_param_2];
	ld.param.u32 	%r25, [_Z19kernelConvolution_xPhS_Pfiiiii_param_4];
	ld.param.u32 	%r27, [_Z19kernelConvolution_xPhS_Pfiiiii_param_5];
	ld.param.s32 	%rd4, [_Z19kernelConvolution_xPhS_Pfiiiii_param_6];
	ld.param.u32 	%r26, [_Z19kernelConvolution_xPhS_Pfiiiii_param_7];
	cvta.to.global.u64 	%rd1, %rd12;
	mov.u32 	%r28, %ntid.y;
	mov.u32 	%r29, %ctaid.y;
	mov.u32 	%r1, %tid.y;
	mad.lo.s32 	%r30, %r28, %r29, %r1;
	cvt.u64.u32 	%rd2, %r30;
	mov.u32 	%r2, %ntid.x;
	mov.u32 	%r31, %ctaid.x;
	mul.lo.s32 	%r3, %r2, %r31;
	mov.u32 	%r4, %tid.x;
	add.s32 	%r32, %r3, %r4;
	cvt.u64.u32 	%rd3, %r32;
	setp.ge.u32 	%p1, %r30, %r27;
	setp.ge.u64 	%p2, %rd3, %rd4;
	or.pred  	%p3, %p1, %p2;
	@%p3 bra 	$L__BB0_17;
	add.s32 	%r33, %r2, %r26;
	add.s32 	%r5, %r33, -1;
	setp.ge.s32 	%p4, %r4, %r5;
	@%p4 bra 	$L__BB0_4;
	cvt.s64.s32 	%rd13, %r25;
	cvt.u64.u32 	%rd14, %r3;
	mad.lo.s64 	%rd5, %rd13, %rd2, %rd14;
	mul.lo.s32 	%r6, %r5, %r1;
	cvta.to.global.u64 	%rd6, %rd11;
	mov.u32 	%r55, %r4;
$L__BB0_3:
	cvt.s64.s32 	%rd15, %r55;
	add.s64 	%rd16, %rd5, %rd15;
	mad.lo.s64 	%rd17, %rd16, 3, %rd6;
	ld.global.u8 	%rs1, [%rd17];
	add.s32 	%r34, %r55, %r6;
	mov.u32 	%r35, sharedPtr;
	mad.lo.s32 	%r36, %r34, 3, %r35;
	st.shared.u8 	[%r36], %rs1;
	ld.global.u8 	%rs2, [%rd17+1];
	st.shared.u8 	[%r36+1], %rs2;
	ld.global.u8 	%rs3, [%rd17+2];
	st.shared.u8 	[%r36+2], %rs3;
	add.s32 	%r55, %r55, %r2;
	setp.lt.s32 	%p5, %r55, %r5;
	@%p5 bra 	$L__BB0_3;
$L__BB0_4:
	bar.sync 	0;
	setp.lt.s32 	%p6, %r26, 1;
	mov.f32 	%f157, 0f00000000;
	mov.f32 	%f158, %f157;
	mov.f32 	%f159, %f157;
	@%p6 bra 	$L__BB0_16;
	mul.lo.s32 	%r9, %r5, %r1;
	add.s32 	%r10, %r9, %r4;
	and.b32  	%r11, %r26, 7;
	setp.lt.u32 	%p7, %r26, 8;
	mov.b32 	%r59, 0;
	mov.f32 	%f157, 0f00000000;
	@%p7 bra 	$L__BB0_8;
	and.b32  	%r59, %r26, 2147483640;
	neg.s32 	%r57, %r59;
	mul.lo.s32 	%r38, %r4, 3;
	mad.lo.s32 	%r39, %r9, 3, %r38;
	mov.u32 	%r40, sharedPtr;
	add.s32 	%r41, %r39, %r40;
	add.s32 	%r56, %r41, 11;
	add.s64 	%rd27, %rd1, 16;
	mov.f32 	%f157, 0f00000000;
	mov.f32 	%f158, %f157;
	mov.f32 	%f159, %f157;
$L__BB0_7:
	.pragma "nounroll";
	ld.shared.u8 	%rs4, [%r56+-11];
	cvt.rn.f32.u16 	%f41, %rs4;
	ld.global.f32 	%f42, [%rd27+-16];
	fma.rn.f32 	%f43, %f42, %f41, %f159;
	ld.shared.u8 	%rs5, [%r56+-10];
	cvt.rn.f32.u16 	%f44, %rs5;
	fma.rn.f32 	%f45, %f42, %f44, %f158;
	ld.shared.u8 	%rs6, [%r56+-9];
	cvt.rn.f32.u16 	%f46, %rs6;
	fma.rn.f32 	%f47, %f42, %f46, %f157;
	ld.shared.u8 	%rs7, [%r56+-8];
	cvt.rn.f32.u16 	%f48, %rs7;
	ld.global.f32 	%f49, [%rd27+-12];
	fma.rn.f32 	%f50, %f49, %f48, %f43;
	ld.shared.u8 	%rs8, [%r56+-7];
	cvt.rn.f32.u16 	%f51, %rs8;
	fma.rn.f32 	%f52, %f49, %f51, %f45;
	ld.shared.u8 	%rs9, [%r56+-6];
	cvt.rn.f32.u16 	%f53, %rs9;
	fma.rn.f32 	%f54, %f49, %f53, %f47;
	ld.shared.u8 	%rs10, [%r56+-5];
	cvt.rn.f32.u16 	%f55, %rs10;
	ld.global.f32 	%f56, [%rd27+-8];
	fma.rn.f32 	%f57, %f56, %f55, %f50;
	ld.shared.u8 	%rs11, [%r56+-4];
	cvt.rn.f32.u16 	%f58, %rs11;
	fma.rn.f32 	%f59, %f56, %f58, %f52;
	ld.shared.u8 	%rs12, [%r56+-3];
	cvt.rn.f32.u16 	%f60, %rs12;
	fma.rn.f32 	%f61, %f56, %f60, %f54;
	ld.shared.u8 	%rs13, [%r56+-2];
	cvt.rn.f32.u16 	%f62, %rs13;
	ld.global.f32 	%f63, [%rd27+-4];
	fma.rn.f32 	%f64, %f63, %f62, %f57;
	ld.shared.u8 	%rs14, [%r56+-1];
	cvt.rn.f32.u16 	%f65, %rs14;
	fma.rn.f32 	%f66, %f63, %f65, %f59;
	ld.shared.u8 	%rs15, [%r56];
	cvt.rn.f32.u16 	%f67, %rs15;
	fma.rn.f32 	%f68, %f63, %f67, %f61;
	ld.shared.u8 	%rs16, [%r56+1];
	cvt.rn.f32.u16 	%f69, %rs16;
	ld.global.f32 	%f70, [%rd27];
	fma.rn.f32 	%f71, %f70, %f69, %f64;
	ld.shared.u8 	%rs17, [%r56+2];
	cvt.rn.f32.u16 	%f72, %rs17;
	fma.rn.f32 	%f73, %f70, %f72, %f66;
	ld.shared.u8 	%rs18, [%r56+3];
	cvt.rn.f32.u16 	%f74, %rs18;
	fma.rn.f32 	%f75, %f70, %f74, %f68;
	ld.shared.u8 	%rs19, [%r56+4];
	cvt.rn.f32.u16 	%f76, %rs19;
	ld.global.f32 	%f77, [%rd27+4];
	fma.rn.f32 	%f78, %f77, %f76, %f71;
	ld.shared.u8 	%rs20, [%r56+5];
	cvt.rn.f32.u16 	%f79, %rs20;
	fma.rn.f32 	%f80, %f77, %f79, %f73;
	ld.shared.u8 	%rs21, [%r56+6];
	cvt.rn.f32.u16 	%f81, %rs21;
	fma.rn.f32 	%f82, %f77, %f81, %f75;
	ld.shared.u8 	%rs22, [%r56+7];
	cvt.rn.f32.u16 	%f83, %rs22;
	ld.global.f32 	%f84, [%rd27+8];
	fma.rn.f32 	%f85, %f84, %f83, %f78;
	ld.shared.u8 	%rs23, [%r56+8];
	cvt.rn.f32.u16 	%f86, %rs23;
	fma.rn.f32 	%f87, %f84, %f86, %f80;
	ld.shared.u8 	%rs24, [%r56+9];
	cvt.rn.f32.u16 	%f88, %rs24;
	fma.rn.f32 	%f89, %f84, %f88, %f82;
	ld.shared.u8 	%rs25, [%r56+10];
	cvt.rn.f32.u16 	%f90, %rs25;
	ld.global.f32 	%f91, [%rd27+12];
	fma.rn.f32 	%f159, %f91, %f90, %f85;
	ld.shared.u8 	%rs26, [%r56+11];
	cvt.rn.f32.u16 	%f92, %rs26;
	fma.rn.f32 	%f158, %f91, %f92, %f87;
	ld.shared.u8 	%rs27, [%r56+12];
	cvt.rn.f32.u16 	%f93, %rs27;
	fma.rn.f32 	%f157, %f91, %f93, %f89;
	add.s32 	%r57, %r57, 8;
	add.s32 	%r56, %r56, 24;
	add.s64 	%rd27, %rd27, 32;
	setp.ne.s32 	%p8, %r57, 0;
	@%p8 bra 	$L__BB0_7;
$L__BB0_8:
	setp.eq.s32 	%p9, %r11, 0;
	@%p9 bra 	$L__BB0_16;
	and.b32  	%r20, %r26, 3;
	setp.lt.u32 	%p10, %r11, 4;
	@%p10 bra 	$L__BB0_11;
	add.s32 	%r42, %r10, %r59;
	mov.u32 	%r43, sharedPtr;
	mad.lo.s32 	%r44, %r42, 3, %r43;
	ld.shared.u8 	%rs28, [%r44];
	cvt.rn.f32.u16 	%f95, %rs28;
	mul.wide.u32 	%rd18, %r59, 4;
	add.s64 	%rd19, %rd1, %rd18;
	ld.global.f32 	%f96, [%rd19];
	fma.rn.f32 	%f97, %f96, %f95, %f159;
	ld.shared.u8 	%rs29, [%r44+1];
	cvt.rn.f32.u16 	%f98, %rs29;
	fma.rn.f32 	%f99, %f96, %f98, %f158;
	ld.shared.u8 	%rs30, [%r44+2];
	cvt.rn.f32.u16 	%f100, %rs30;
	fma.rn.f32 	%f101, %f96, %f100, %f157;
	ld.shared.u8 	%rs31, [%r44+3];
	cvt.rn.f32.u16 	%f102, %rs31;
	ld.global.f32 	%f103, [%rd19+4];
	fma.rn.f32 	%f104, %f103, %f102, %f97;
	ld.shared.u8 	%rs32, [%r44+4];
	cvt.rn.f32.u16 	%f105, %rs32;
	fma.rn.f32 	%f106, %f103, %f105, %f99;
	ld.shared.u8 	%rs33, [%r44+5];
	cvt.rn.f32.u16 	%f107, %rs33;
	fma.rn.f32 	%f108, %f103, %f107, %f101;
	ld.shared.u8 	%rs34, [%r44+6];
	cvt.rn.f32.u16 	%f109, %rs34;
	ld.global.f32 	%f110, [%rd19+8];
	fma.rn.f32 	%f111, %f110, %f109, %f104;
	ld.shared.u8 	%rs35, [%r44+7];
	cvt.rn.f32.u16 	%f112, %rs35;
	fma.rn.f32 	%f113, %f110, %f112, %f106;
	ld.shared.u8 	%rs36, [%r44+8];
	cvt.rn.f32.u16 	%f114, %rs36;
	fma.rn.f32 	%f115, %f110, %f114, %f108;
	ld.shared.u8 	%rs37, [%r44+9];
	cvt.rn.f32.u16 	%f116, %rs37;
	ld.global.f32 	%f117, [%rd19+12];
	fma.rn.f32 	%f159, %f117, %f116, %f111;
	ld.shared.u8 	%rs38, [%r44+10];
	cvt.rn.f32.u16 	%f118, %rs38;
	fma.rn.f32 	%f158, %f117, %f118, %f113;
	ld.shared.u8 	%rs39, [%r44+11];
	cvt.rn.f32.u16 	%f119, %rs39;
	fma.rn.f32 	%f157, %f117, %f119, %f115;
	add.s32 	%r59, %r59, 4;
$L__BB0_11:
	setp.eq.s32 	%p11, %r20, 0;
	@%p11 bra 	$L__BB0_16;
	setp.eq.s32 	%p12, %r20, 1;
	@%p12 bra 	$L__BB0_14;
	add.s32 	%r45, %r10, %r59;
	mov.u32 	%r46, sharedPtr;
	mad.lo.s32 	%r47, %r45, 3, %r46;
	ld.shared.u8 	%rs40, [%r47];
	cvt.rn.f32.u16 	%f121, %rs40;
	mul.wide.u32 	%rd20, %r59, 4;
	add.s64 	%rd21, %rd1, %rd20;
	ld.global.f32 	%f122, [%rd21];
	fma.rn.f32 	%f123, %f122, %f121, %f159;
	ld.shared.u8 	%rs41, [%r47+1];
	cvt.rn.f32.u16 	%f124, %rs41;
	fma.rn.f32 	%f125, %f122, %f124, %f158;
	ld.shared.u8 	%rs42, [%r47+2];
	cvt.rn.f32.u16 	%f126, %rs42;
	fma.rn.f32 	%f127, %f122, %f126, %f157;
	ld.shared.u8 	%rs43, [%r47+3];
	cvt.rn.f32.u16 	%f128, %rs43;
	ld.global.f32 	%f129, [%rd21+4];
	fma.rn.f32 	%f159, %f129, %f128, %f123;
	ld.shared.u8 	%rs44, [%r47+4];
	cvt.rn.f32.u16 	%f130, %rs44;
	fma.rn.f32 	%f158, %f129, %f130, %f125;
	ld.shared.u8 	%rs45, [%r47+5];
	cvt.rn.f32.u16 	%f131, %rs45;
	fma.rn.f32 	%f157, %f129, %f131, %f127;
	add.s32 	%r59, %r59, 2;
$L__BB0_14:
	and.b32  	%r48, %r26, 1;
	setp.eq.b32 	%p13, %r48, 1;
	not.pred 	%p14, %p13;
	@%p14 bra 	$L__BB0_16;
	add.s32 	%r49, %r10, %r59;
	mov.u32 	%r50, sharedPtr;
	mad.lo.s32 	%r51, %r49, 3, %r50;
	ld.shared.u8 	%rs46, [%r51];
	cvt.rn.f32.u16 	%f132, %rs46;
	mul.wide.u32 	%rd22, %r59, 4;
	add.s64 	%rd23, %rd1, %rd22;
	ld.global.f32 	%f133, [%rd23];
	fma.rn.f32 	%f159, %f133, %f132, %f159;
	ld.shared.u8 	%rs47, [%r51+1];
	cvt.rn.f32.u16 	%f134, %rs47;
	fma.rn.f32 	%f158, %f133, %f134, %f158;
	ld.shared.u8 	%rs48, [%r51+2];
	cvt.rn.f32.u16 	%f135, %rs48;
	fma.rn.f32 	%f157, %f133, %f135, %f157;
$L__BB0_16:
	cvt.rzi.u32.f32 	%r52, %f159;
	mad.lo.s64 	%rd24, %rd4, %rd2, %rd3;
	cvta.to.global.u64 	%rd25, %rd10;
	mad.lo.s64 	%rd26, %rd24, 3, %rd25;
	st.global.u8 	[%rd26], %r52;
	cvt.rzi.u32.f32 	%r53, %f158;
	st.global.u8 	[%rd26+1], %r53;
	cvt.rzi.u32.f32 	%r54, %f157;
	st.global.u8 	[%rd26+2], %r54;
$L__BB0_17:
	ret;

}
	// .globl	_Z19kernelConvolution_yPhS_Pfiiiii
.visible .entry _Z19kernelConvolution_yPhS_Pfiiiii(
	.param .u64 .ptr .align 1 _Z19kernelConvolution_yPhS_Pfiiiii_param_0,
	.param .u64 .ptr .align 1 _Z19kernelConvolution_yPhS_Pfiiiii_param_1,
	.param .u64 .ptr .align 1 _Z19kernelConvolution_yPhS_Pfiiiii_param_2,
	.param .u32 _Z19kernelConvolution_yPhS_Pfiiiii_param_3,
	.param .u32 _Z19kernelConvolution_yPhS_Pfiiiii_param_4,
	.param .u32 _Z19kernelConvolution_yPhS_Pfiiiii_param_5,
	.param .u32 _Z19kernelConvolution_yPhS_Pfiiiii_param_6,
	.param .u32 _Z19kernelConvolution_yPhS_Pfiiiii_param_7
)
{
	.reg .pred 	%p<13>;
	.reg .b16 	%rs<25>;
	.reg .b32 	%r<60>;
	.reg .b32 	%f<91>;
	.reg .b64 	%rd<23>;

	ld.param.u64 	%rd8, [_Z19kernelConvolution_yPhS_Pfiiiii_param_0];
	ld.param.u64 	%rd9, [_Z19kernelConvolution_yPhS_Pfiiiii_param_1];
	ld.param.u64 	%rd10, [_Z19kernelConvolution_yPhS_Pfiiiii_param_2];
	ld.param.u32 	%r23, [_Z19kernelConvolution_yPhS_Pfiiiii_param_4];
	ld.param.u32 	%r25, [_Z19kernelConvolution_yPhS_Pfiiiii_param_5];
	ld.param.s32 	%rd3, [_Z19kernelConvolution_yPhS_Pfiiiii_param_6];
	ld.param.u32 	%r24, [_Z19kernelConvolution_yPhS_Pfiiiii_param_7];
	cvta.to.global.u64 	%rd1, %rd10;
	mov.u32 	%r1, %ntid.y;
	mov.u32 	%r26, %ctaid.y;
	mul.lo.s32 	%r2, %r1, %r26;
	mov.u32 	%r3, %tid.y;
	add.s32 	%r4, %r2, %r3;
	mov.u32 	%r5, %ntid.x;
	mov.u32 	%r27, %ctaid.x;
	mov.u32 	%r6, %tid.x;
	mad.lo.s32 	%r28, %r5, %r27, %r6;
	cvt.u64.u32 	%rd2, %r28;
	setp.ge.u32 	%p1, %r4, %r25;
	setp.ge.u64 	%p2, %rd2, %rd3;
	or.pred  	%p3, %p1, %p2;
	@%p3 bra 	$L__BB1_14;
	add.s32 	%r29, %r1, %r24;
	add.s32 	%r7, %r29, -1;
	setp.ge.s32 	%p4, %r3, %r7;
	@%p4 bra 	$L__BB1_4;
	cvta.to.global.u64 	%rd4, %rd9;
	mov.u32 	%r33, sharedPtr;
	mov.u32 	%r55, %r3;
$L__BB1_3:
	add.s32 	%r30, %r55, %r2;
	mul.lo.s32 	%r31, %r30, %r23;
	cvt.u64.u32 	%rd11, %r31;
	add.s64 	%rd12, %rd11, %rd2;
	mad.lo.s64 	%rd13, %rd12, 3, %rd4;
	ld.global.u8 	%rs1, [%rd13];
	mad.lo.s32 	%r32, %r55, %r5, %r6;
	mad.lo.s32 	%r34, %r32, 3, %r33;
	st.shared.u8 	[%r34], %rs1;
	ld.global.u8 	%rs2, [%rd13+1];
	st.shared.u8 	[%r34+1], %rs2;
	ld.global.u8 	%rs3, [%rd13+2];
	st.shared.u8 	[%r34+2], %rs3;
	add.s32 	%r55, %r55, %r1;
	setp.lt.s32 	%p5, %r55, %r7;
	@%p5 bra 	$L__BB1_3;
$L__BB1_4:
	bar.sync 	0;
	setp.lt.s32 	%p6, %r24, 1;
	mov.f32 	%f88, 0f00000000;
	mov.f32 	%f89, %f88;
	mov.f32 	%f90, %f88;
	@%p6 bra 	$L__BB1_13;
	and.b32  	%r10, %r24, 3;
	setp.lt.u32 	%p7, %r24, 4;
	mov.b32 	%r59, 0;
	mov.f32 	%f88, 0f00000000;
	@%p7 bra 	$L__BB1_8;
	and.b32  	%r59, %r24, 2147483644;
	neg.s32 	%r57, %r59;
	add.s64 	%rd22, %rd1, 8;
	mad.lo.s32 	%r36, %r3, %r5, %r6;
	mov.u32 	%r37, sharedPtr;
	mad.lo.s32 	%r56, %r36, 3, %r37;
	mul.lo.s32 	%r14, %r5, 12;
	mul.lo.s32 	%r15, %r5, 3;
	mov.f32 	%f88, 0f00000000;
	mov.f32 	%f89, %f88;
	mov.f32 	%f90, %f88;
$L__BB1_7:
	.pragma "nounroll";
	ld.shared.u8 	%rs4, [%r56];
	cvt.rn.f32.u16 	%f32, %rs4;
	ld.global.f32 	%f33, [%rd22+-8];
	fma.rn.f32 	%f34, %f33, %f32, %f90;
	ld.shared.u8 	%rs5, [%r56+1];
	cvt.rn.f32.u16 	%f35, %rs5;
	fma.rn.f32 	%f36, %f33, %f35, %f89;
	ld.shared.u8 	%rs6, [%r56+2];
	cvt.rn.f32.u16 	%f37, %rs6;
	fma.rn.f32 	%f38, %f33, %f37, %f88;
	add.s32 	%r38, %r56, %r15;
	ld.shared.u8 	%rs7, [%r38];
	cvt.rn.f32.u16 	%f39, %rs7;
	ld.global.f32 	%f40, [%rd22+-4];
	fma.rn.f32 	%f41, %f40, %f39, %f34;
	ld.shared.u8 	%rs8, [%r38+1];
	cvt.rn.f32.u16 	%f42, %rs8;
	fma.rn.f32 	%f43, %f40, %f42, %f36;
	ld.shared.u8 	%rs9, [%r38+2];
	cvt.rn.f32.u16 	%f44, %rs9;
	fma.rn.f32 	%f45, %f40, %f44, %f38;
	add.s32 	%r39, %r38, %r15;
	ld.shared.u8 	%rs10, [%r39];
	cvt.rn.f32.u16 	%f46, %rs10;
	ld.global.f32 	%f47, [%rd22];
	fma.rn.f32 	%f48, %f47, %f46, %f41;
	ld.shared.u8 	%rs11, [%r39+1];
	cvt.rn.f32.u16 	%f49, %rs11;
	fma.rn.f32 	%f50, %f47, %f49, %f43;
	ld.shared.u8 	%rs12, [%r39+2];
	cvt.rn.f32.u16 	%f51, %rs12;
	fma.rn.f32 	%f52, %f47, %f51, %f45;
	add.s32 	%r40, %r39, %r15;
	ld.shared.u8 	%rs13, [%r40];
	cvt.rn.f32.u16 	%f53, %rs13;
	ld.global.f32 	%f54, [%rd22+4];
	fma.rn.f32 	%f90, %f54, %f53, %f48;
	ld.shared.u8 	%rs14, [%r40+1];
	cvt.rn.f32.u16 	%f55, %rs14;
	fma.rn.f32 	%f89, %f54, %f55, %f50;
	ld.shared.u8 	%rs15, [%r40+2];
	cvt.rn.f32.u16 	%f56, %rs15;
	fma.rn.f32 	%f88, %f54, %f56, %f52;
	add.s32 	%r57, %r57, 4;
	add.s64 	%rd22, %rd22, 16;
	add.s32 	%r56, %r56, %r14;
	setp.ne.s32 	%p8, %r57, 0;
	@%p8 bra 	$L__BB1_7;
$L__BB1_8:
	setp.eq.s32 	%p9, %r10, 0;
	@%p9 bra 	$L__BB1_13;
	setp.eq.s32 	%p10, %r10, 1;
	@%p10 bra 	$L__BB1_11;
	add.s32 	%r41, %r59, %r3;
	mad.lo.s32 	%r42, %r41, %r5, %r6;
	mov.u32 	%r43, sharedPtr;
	mad.lo.s32 	%r44, %r42, 3, %r43;
	ld.shared.u8 	%rs16, [%r44];
	cvt.rn.f32.u16 	%f58, %rs16;
	mul.wide.u32 	%rd14, %r59, 4;
	add.s64 	%rd15, %rd1, %rd14;
	ld.global.f32 	%f59, [%rd15];
	fma.rn.f32 	%f60, %f59, %f58, %f90;
	ld.shared.u8 	%rs17, [%r44+1];
	cvt.rn.f32.u16 	%f61, %rs17;
	fma.rn.f32 	%f62, %f59, %f61, %f89;
	ld.shared.u8 	%rs18, [%r44+2];
	cvt.rn.f32.u16 	%f63, %rs18;
	fma.rn.f32 	%f64, %f59, %f63, %f88;
	add.s32 	%r45, %r42, %r5;
	mad.lo.s32 	%r46, %r45, 3, %r43;
	ld.shared.u8 	%rs19, [%r46];
	cvt.rn.f32.u16 	%f65, %rs19;
	ld.global.f32 	%f66, [%rd15+4];
	fma.rn.f32 	%f90, %f66, %f65, %f60;
	ld.shared.u8 	%rs20, [%r46+1];
	cvt.rn.f32.u16 	%f67, %rs20;
	fma.rn.f32 	%f89, %f66, %f67, %f62;
	ld.shared.u8 	%rs21, [%r46+2];
	cvt.rn.f32.u16 	%f68, %rs21;
	fma.rn.f32 	%f88, %f66, %f68, %f64;
	add.s32 	%r59, %r59, 2;
$L__BB1_11:
	and.b32  	%r47, %r24, 1;
	setp.eq.b32 	%p11, %r47, 1;
	not.pred 	%p12, %p11;
	@%p12 bra 	$L__BB1_13;
	add.s32 	%r48, %r59, %r3;
	mad.lo.s32 	%r49, %r48, %r5, %r6;
	mov.u32 	%r50, sharedPtr;
	mad.lo.s32 	%r51, %r49, 3, %r50;
	ld.shared.u8 	%rs22, [%r51];
	cvt.rn.f32.u16 	%f69, %rs22;
	mul.wide.u32 	%rd16, %r59, 4;
	add.s64 	%rd17, %rd1, %rd16;
	ld.global.f32 	%f70, [%rd17];
	fma.rn.f32 	%f90, %f70, %f69, %f90;
	ld.shared.u8 	%rs23, [%r51+1];
	cvt.rn.f32.u16 	%f71, %rs23;
	fma.rn.f32 	%f89, %f70, %f71, %f89;
	ld.shared.u8 	%rs24, [%r51+2];
	cvt.rn.f32.u16 	%f72, %rs24;
	fma.rn.f32 	%f88, %f70, %f72, %f88;
$L__BB1_13:
	cvt.rzi.u32.f32 	%r52, %f90;
	cvt.u64.u32 	%rd18, %r4;
	mad.lo.s64 	%rd19, %rd3, %rd18, %rd2;
	cvta.to.global.u64 	%rd20, %rd8;
	mad.lo.s64 	%rd21, %rd19, 3, %rd20;
	st.global.u8 	[%rd21], %r52;
	cvt.rzi.u32.f32 	%r53, %f89;
	st.global.u8 	[%rd21+1], %r53;
	cvt.rzi.u32.f32 	%r54, %f88;
	st.global.u8 	[%rd21+2], %r54;
$L__BB1_14:
	ret;

}
	// .globl	_Z22kernelConvolution_x_nsPhS_Pfiiiii
.visible .entry _Z22kernelConvolution_x_nsPhS_Pfiiiii(
	.param .u64 .ptr .align 1 _Z22kernelConvolution_x_nsPhS_Pfiiiii_param_0,
	.param .u64 .ptr .align 1 _Z22kernelConvolution_x_nsPhS_Pfiiiii_param_1,
	.param .u64 .ptr .align 1 _Z22kernelConvolution_x_nsPhS_Pfiiiii_param_2,
	.param .u32 _Z22kernelConvolution_x_nsPhS_Pfiiiii_param_3,
	.param .u32 _Z22kernelConvolution_x_nsPhS_Pfiiiii_param_4,
	.param .u32 _Z22kernelConvolution_x_nsPhS_Pfiiiii_param_5,
	.param .u32 _Z22kernelConvolution_x_nsPhS_Pfiiiii_param_6,
	.param .u32 _Z22kernelConvolution_x_nsPhS_Pfiiiii_param_7
)
{
	.reg .pred 	%p<11>;
	.reg .b16 	%rs<22>;
	.reg .b32 	%r<28>;
	.reg .b32 	%f<91>;
	.reg .b64 	%rd<33>;

	ld.param.u64 	%rd13, [_Z22kernelConvolution_x_nsPhS_Pfiiiii_param_0];
	ld.param.u64 	%rd14, [_Z22kernelConvolution_x_nsPhS_Pfiiiii_param_1];
	ld.param.u64 	%rd15, [_Z22kernelConvolution_x_nsPhS_Pfiiiii_param_2];
	ld.param.u32 	%r9, [_Z22kernelConvolution_x_nsPhS_Pfiiiii_param_4];
	ld.param.u32 	%r11, [_Z22kernelConvolution_x_nsPhS_Pfiiiii_param_5];
	ld.param.s32 	%rd5, [_Z22kernelConvolution_x_nsPhS_Pfiiiii_param_6];
	ld.param.u32 	%r10, [_Z22kernelConvolution_x_nsPhS_Pfiiiii_param_7];
	cvta.to.global.u64 	%rd1, %rd15;
	cvta.to.global.u64 	%rd2, %rd14;
	mov.u32 	%r12, %ntid.y;
	mov.u32 	%r13, %ctaid.y;
	mov.u32 	%r14, %tid.y;
	mad.lo.s32 	%r15, %r12, %r13, %r14;
	cvt.u64.u32 	%rd3, %r15;
	mov.u32 	%r16, %ntid.x;
	mov.u32 	%r17, %ctaid.x;
	mov.u32 	%r18, %tid.x;
	mad.lo.s32 	%r19, %r16, %r17, %r18;
	cvt.u64.u32 	%rd4, %r19;
	setp.ge.u32 	%p1, %r15, %r11;
	setp.ge.u64 	%p2, %rd4, %rd5;
	or.pred  	%p3, %p1, %p2;
	@%p3 bra 	$L__BB2_11;
	setp.gt.s32 	%p4, %r10, 0;
	mov.f32 	%f88, 0f00000000;
	mov.f32 	%f89, %f88;
	mov.f32 	%f90, %f88;
	@%p4 bra 	$L__BB2_2;
	bra.uni 	$L__BB2_10;
$L__BB2_2:
	cvt.s64.s32 	%rd16, %r9;
	mad.lo.s64 	%rd6, %rd16, %rd3, %rd4;
	and.b32  	%r1, %r10, 3;
	setp.lt.u32 	%p5, %r10, 4;
	mov.b32 	%r26, 0;
	mov.f32 	%f88, 0f00000000;
	mov.f32 	%f89, %f88;
	mov.f32 	%f90, %f88;
	@%p5 bra 	$L__BB2_5;
	and.b32  	%r26, %r10, 2147483644;
	neg.s32 	%r25, %r26;
	mad.lo.s64 	%rd17, %rd6, 3, %rd2;
	add.s64 	%rd32, %rd17, 5;
	add.s64 	%rd31, %rd1, 8;
	mov.f32 	%f88, 0f00000000;
$L__BB2_4:
	.pragma "nounroll";
	ld.global.u8 	%rs1, [%rd32+-5];
	cvt.rn.f32.u16 	%f32, %rs1;
	ld.global.f32 	%f33, [%rd31+-8];
	fma.rn.f32 	%f34, %f33, %f32, %f90;
	ld.global.u8 	%rs2, [%rd32+-4];
	cvt.rn.f32.u16 	%f35, %rs2;
	fma.rn.f32 	%f36, %f33, %f35, %f89;
	ld.global.u8 	%rs3, [%rd32+-3];
	cvt.rn.f32.u16 	%f37, %rs3;
	fma.rn.f32 	%f38, %f33, %f37, %f88;
	ld.global.u8 	%rs4, [%rd32+-2];
	cvt.rn.f32.u16 	%f39, %rs4;
	ld.global.f32 	%f40, [%rd31+-4];
	fma.rn.f32 	%f41, %f40, %f39, %f34;
	ld.global.u8 	%rs5, [%rd32+-1];
	cvt.rn.f32.u16 	%f42, %rs5;
	fma.rn.f32 	%f43, %f40, %f42, %f36;
	ld.global.u8 	%rs6, [%rd32];
	cvt.rn.f32.u16 	%f44, %rs6;
	fma.rn.f32 	%f45, %f40, %f44, %f38;
	ld.global.u8 	%rs7, [%rd32+1];
	cvt.rn.f32.u16 	%f46, %rs7;
	ld.global.f32 	%f47, [%rd31];
	fma.rn.f32 	%f48, %f47, %f46, %f41;
	ld.global.u8 	%rs8, [%rd32+2];
	cvt.rn.f32.u16 	%f49, %rs8;
	fma.rn.f32 	%f50, %f47, %f49, %f43;
	ld.global.u8 	%rs9, [%rd32+3];
	cvt.rn.f32.u16 	%f51, %rs9;
	fma.rn.f32 	%f52, %f47, %f51, %f45;
	ld.global.u8 	%rs10, [%rd32+4];
	cvt.rn.f32.u16 	%f53, %rs10;
	ld.global.f32 	%f54, [%rd31+4];
	fma.rn.f32 	%f90, %f54, %f53, %f48;
	ld.global.u8 	%rs11, [%rd32+5];
	cvt.rn.f32.u16 	%f55, %rs11;
	fma.rn.f32 	%f89, %f54, %f55, %f50;
	ld.global.u8 	%rs12, [%rd32+6];
	cvt.rn.f32.u16 	%f56, %rs12;
	fma.rn.f32 	%f88, %f54, %f56, %f52;
	add.s32 	%r25, %r25, 4;
	add.s64 	%rd32, %rd32, 12;
	add.s64 	%rd31, %rd31, 16;
	setp.ne.s32 	%p6, %r25, 0;
	@%p6 bra 	$L__BB2_4;
$L__BB2_5:
	setp.eq.s32 	%p7, %r1, 0;
	@%p7 bra 	$L__BB2_10;
	setp.eq.s32 	%p8, %r1, 1;
	@%p8 bra 	$L__BB2_8;
	cvt.u64.u32 	%rd18, %r26;
	add.s64 	%rd19, %rd6, %rd18;
	mad.lo.s64 	%rd20, %rd19, 3, %rd2;
	ld.global.u8 	%rs13, [%rd20];
	cvt.rn.f32.u16 	%f58, %rs13;
	mul.wide.u32 	%rd21, %r26, 4;
	add.s64 	%rd22, %rd1, %rd21;
	ld.global.f32 	%f59, [%rd22];
	fma.rn.f32 	%f60, %f59, %f58, %f90;
	ld.global.u8 	%rs14, [%rd20+1];
	cvt.rn.f32.u16 	%f61, %rs14;
	fma.rn.f32 	%f62, %f59, %f61, %f89;
	ld.global.u8 	%rs15, [%rd20+2];
	cvt.rn.f32.u16 	%f63, %rs15;
	fma.rn.f32 	%f64, %f59, %f63, %f88;
	ld.global.u8 	%rs16, [%rd20+3];
	cvt.rn.f32.u16 	%f65, %rs16;
	ld.global.f32 	%f66, [%rd22+4];
	fma.rn.f32 	%f90, %f66, %f65, %f60;
	ld.global.u8 	%rs17, [%rd20+4];
	cvt.rn.f32.u16 	%f67, %rs17;
	fma.rn.f32 	%f89, %f66, %f67, %f62;
	ld.global.u8 	%rs18, [%rd20+5];
	cvt.rn.f32.u16 	%f68, %rs18;
	fma.rn.f32 	%f88, %f66, %f68, %f64;
	add.s32 	%r26, %r26, 2;
$L__BB2_8:
	and.b32  	%r21, %r10, 1;
	setp.eq.b32 	%p9, %r21, 1;
	not.pred 	%p10, %p9;
	@%p10 bra 	$L__BB2_10;
	cvt.u64.u32 	%rd23, %r26;
	add.s64 	%rd24, %rd6, %rd23;
	mad.lo.s64 	%rd25, %rd24, 3, %rd2;
	ld.global.u8 	%rs19, [%rd25];
	cvt.rn.f32.u16 	%f69, %rs19;
	mul.wide.u32 	%rd26, %r26, 4;
	add.s64 	%rd27, %rd1, %rd26;
	ld.global.f32 	%f70, [%rd27];
	fma.rn.f32 	%f90, %f70, %f69, %f90;
	ld.global.u8 	%rs20, [%rd25+1];
	cvt.rn.f32.u16 	%f71, %rs20;
	fma.rn.f32 	%f89, %f70, %f71, %f89;
	ld.global.u8 	%rs21, [%rd25+2];
	cvt.rn.f32.u16 	%f72, %rs21;
	fma.rn.f32 	%f88, %f70, %f72, %f88;
$L__BB2_10:
	cvt.rzi.u32.f32 	%r22, %f90;
	mad.lo.s64 	%rd28, %rd5, %rd3, %rd4;
	cvta.to.global.u64 	%rd29, %rd13;
	mad.lo.s64 	%rd30, %rd28, 3, %rd29;
	st.global.u8 	[%rd30], %r22;
	cvt.rzi.u32.f32 	%r23, %f89;
	st.global.u8 	[%rd30+1], %r23;
	cvt.rzi.u32.f32 	%r24, %f88;
	st.global.u8 	[%rd30+2], %r24;
$L__BB2_11:
	ret;

}
	// .globl	_Z22kernelConvolution_y_nsPhS_Pfiiiii
.visible .entry _Z22kernelConvolution_y_nsPhS_Pfiiiii(
	.param .u64 .ptr .align 1 _Z22kernelConvolution_y_nsPhS_Pfiiiii_param_0,
	.param .u64 .ptr .align 1 _Z22kernelConvolution_y_nsPhS_Pfiiiii_param_1,
	.param .u64 .ptr .align 1 _Z22kernelConvolution_y_nsPhS_Pfiiiii_param_2,
	.param .u32 _Z22kernelConvolution_y_nsPhS_Pfiiiii_param_3,
	.param .u32 _Z22kernelConvolution_y_nsPhS_Pfiiiii_param_4,
	.param .u32 _Z22kernelConvolution_y_nsPhS_Pfiiiii_param_5,
	.param .u32 _Z22kernelConvolution_y_nsPhS_Pfiiiii_param_6,
	.param .u32 _Z22kernelConvolution_y_nsPhS_Pfiiiii_param_7
)
{
	.reg .pred 	%p<11>;
	.reg .b16 	%rs<22>;
	.reg .b32 	%r<39>;
	.reg .b32 	%f<91>;
	.reg .b64 	%rd<55>;

	ld.param.u64 	%rd16, [_Z22kernelConvolution_y_nsPhS_Pfiiiii_param_1];
	ld.param.u64 	%rd17, [_Z22kernelConvolution_y_nsPhS_Pfiiiii_param_2];
	ld.param.u32 	%r12, [_Z22kernelConvolution_y_nsPhS_Pfiiiii_param_4];
	ld.param.u32 	%r14, [_Z22kernelConvolution_y_nsPhS_Pfiiiii_param_5];
	ld.param.s32 	%rd5, [_Z22kernelConvolution_y_nsPhS_Pfiiiii_param_6];
	ld.param.u32 	%r13, [_Z22kernelConvolution_y_nsPhS_Pfiiiii_param_7];
	cvta.to.global.u64 	%rd1, %rd17;
	cvta.to.global.u64 	%rd2, %rd16;
	mov.u32 	%r1, %ntid.y;
	mov.u32 	%r2, %ctaid.y;
	mov.u32 	%r3, %tid.y;
	mad.lo.s32 	%r15, %r1, %r2, %r3;
	cvt.u64.u32 	%rd3, %r15;
	mov.u32 	%r16, %ntid.x;
	mov.u32 	%r17, %ctaid.x;
	mov.u32 	%r18, %tid.x;
	mad.lo.s32 	%r19, %r16, %r17, %r18;
	cvt.u64.u32 	%rd4, %r19;
	setp.ge.u32 	%p1, %r15, %r14;
	setp.ge.u64 	%p2, %rd4, %rd5;
	or.pred  	%p3, %p1, %p2;
	@%p3 bra 	$L__BB3_11;
	setp.gt.s32 	%p4, %r13, 0;
	mov.f32 	%f88, 0f00000000;
	mov.f32 	%f89, %f88;
	mov.f32 	%f90, %f88;
	@%p4 bra 	$L__BB3_2;
	bra.uni 	$L__BB3_10;
$L__BB3_2:
	cvt.s64.s32 	%rd6, %r12;
	and.b32  	%r4, %r13, 3;
	setp.lt.u32 	%p5, %r13, 4;
	mov.b32 	%r38, 0;
	mov.f32 	%f88, 0f00000000;
	mov.f32 	%f89, %f88;
	mov.f32 	%f90, %f88;
	@%p5 bra 	$L__BB3_5;
	cvt.u32.u64 	%r21, %rd3;
	and.b32  	%r22, %r13, 2147483644;
	neg.s32 	%r36, %r22;
	mul.wide.u32 	%rd18, %r1, %r2;
	cvt.u64.u32 	%rd19, %r3;
	add.s64 	%rd20, %rd18, %rd19;
	mul.lo.s64 	%rd21, %rd20, %rd6;
	mad.lo.s64 	%rd22, %rd21, 3, %rd2;
	add.s64 	%rd7, %rd22, 1;
	mul.lo.s64 	%rd54, %rd4, 3;
	add.s32 	%r23, %r21, 3;
	cvt.u64.u32 	%rd23, %r23;
	mul.lo.s64 	%rd24, %rd6, %rd23;
	mad.lo.s64 	%rd25, %rd24, 3, %rd2;
	add.s64 	%rd9, %rd25, 1;
	add.s64 	%rd53, %rd1, 8;
	mov.f32 	%f88, 0f00000000;
$L__BB3_4:
	.pragma "nounroll";
	and.b32  	%r38, %r13, 2147483644;
	add.s64 	%rd26, %rd7, %rd54;
	ld.global.u8 	%rs1, [%rd26+-1];
	cvt.rn.f32.u16 	%f32, %rs1;
	ld.global.f32 	%f33, [%rd53+-8];
	fma.rn.f32 	%f34, %f33, %f32, %f90;
	ld.global.u8 	%rs2, [%rd26];
	cvt.rn.f32.u16 	%f35, %rs2;
	fma.rn.f32 	%f36, %f33, %f35, %f89;
	ld.global.u8 	%rs3, [%rd26+1];
	cvt.rn.f32.u16 	%f37, %rs3;
	fma.rn.f32 	%f38, %f33, %f37, %f88;
	cvt.u32.u64 	%r24, %rd3;
	add.s32 	%r25, %r24, 1;
	cvt.u64.u32 	%rd27, %r25;
	mul.lo.s64 	%rd28, %rd6, %rd27;
	mad.lo.s64 	%rd29, %rd28, 3, %rd2;
	add.s64 	%rd30, %rd29, %rd54;
	ld.global.u8 	%rs4, [%rd30];
	cvt.rn.f32.u16 	%f39, %rs4;
	ld.global.f32 	%f40, [%rd53+-4];
	fma.rn.f32 	%f41, %f40, %f39, %f34;
	ld.global.u8 	%rs5, [%rd30+1];
	cvt.rn.f32.u16 	%f42, %rs5;
	fma.rn.f32 	%f43, %f40, %f42, %f36;
	ld.global.u8 	%rs6, [%rd30+2];
	cvt.rn.f32.u16 	%f44, %rs6;
	fma.rn.f32 	%f45, %f40, %f44, %f38;
	add.s32 	%r26, %r24, 2;
	cvt.u64.u32 	%rd31, %r26;
	mul.lo.s64 	%rd32, %rd6, %rd31;
	mad.lo.s64 	%rd33, %rd32, 3, %rd2;
	add.s64 	%rd34, %rd33, %rd54;
	ld.global.u8 	%rs7, [%rd34];
	cvt.rn.f32.u16 	%f46, %rs7;
	ld.global.f32 	%f47, [%rd53];
	fma.rn.f32 	%f48, %f47, %f46, %f41;
	ld.global.u8 	%rs8, [%rd34+1];
	cvt.rn.f32.u16 	%f49, %rs8;
	fma.rn.f32 	%f50, %f47, %f49, %f43;
	ld.global.u8 	%rs9, [%rd34+2];
	cvt.rn.f32.u16 	%f51, %rs9;
	fma.rn.f32 	%f52, %f47, %f51, %f45;
	add.s64 	%rd35, %rd9, %rd54;
	ld.global.u8 	%rs10, [%rd35+-1];
	cvt.rn.f32.u16 	%f53, %rs10;
	ld.global.f32 	%f54, [%rd53+4];
	fma.rn.f32 	%f90, %f54, %f53, %f48;
	ld.global.u8 	%rs11, [%rd35];
	cvt.rn.f32.u16 	%f55, %rs11;
	fma.rn.f32 	%f89, %f54, %f55, %f50;
	ld.global.u8 	%rs12, [%rd35+1];
	cvt.rn.f32.u16 	%f56, %rs12;
	fma.rn.f32 	%f88, %f54, %f56, %f52;
	add.s32 	%r36, %r36, 4;
	mad.lo.s64 	%rd54, %rd6, 12, %rd54;
	add.s64 	%rd53, %rd53, 16;
	setp.ne.s32 	%p6, %r36, 0;
	@%p6 bra 	$L__BB3_4;
$L__BB3_5:
	setp.eq.s32 	%p7, %r4, 0;
	@%p7 bra 	$L__BB3_10;
	setp.eq.s32 	%p8, %r4, 1;
	@%p8 bra 	$L__BB3_8;
	cvt.u32.u64 	%r27, %rd3;
	add.s32 	%r28, %r38, %r27;
	cvt.u64.u32 	%rd36, %r28;
	mad.lo.s64 	%rd37, %rd36, %rd6, %rd4;
	mad.lo.s64 	%rd38, %rd37, 3, %rd2;
	ld.global.u8 	%rs13, [%rd38];
	cvt.rn.f32.u16 	%f58, %rs13;
	mul.wide.u32 	%rd39, %r38, 4;
	add.s64 	%rd40, %rd1, %rd39;
	ld.global.f32 	%f59, [%rd40];
	fma.rn.f32 	%f60, %f59, %f58, %f90;
	ld.global.u8 	%rs14, [%rd38+1];
	cvt.rn.f32.u16 	%f61, %rs14;
	fma.rn.f32 	%f62, %f59, %f61, %f89;
	ld.global.u8 	%rs15, [%rd38+2];
	cvt.rn.f32.u16 	%f63, %rs15;
	fma.rn.f32 	%f64, %f59, %f63, %f88;
	add.s32 	%r29, %r28, 1;
	cvt.u64.u32 	%rd41, %r29;
	mad.lo.s64 	%rd42, %rd41, %rd6, %rd4;
	mad.lo.s64 	%rd43, %rd42, 3, %rd2;
	ld.global.u8 	%rs16, [%rd43];
	cvt.rn.f32.u16 	%f65, %rs16;
	ld.global.f32 	%f66, [%rd40+4];
	fma.rn.f32 	%f90, %f66, %f65, %f60;
	ld.global.u8 	%rs17, [%rd43+1];
	cvt.rn.f32.u16 	%f67, %rs17;
	fma.rn.f32 	%f89, %f66, %f67, %f62;
	ld.global.u8 	%rs18, [%rd43+2];
	cvt.rn.f32.u16 	%f68, %rs18;
	fma.rn.f32 	%f88, %f66, %f68, %f64;
	add.s32 	%r38, %r38, 2;
$L__BB3_8:
	and.b32  	%r30, %r13, 1;
	setp.eq.b32 	%p9, %r30, 1;
	not.pred 	%p10, %p9;
	@%p10 bra 	$L__BB3_10;
	cvt.u32.u64 	%r31, %rd3;
	add.s32 	%r32, %r38, %r31;
	cvt.u64.u32 	%rd44, %r32;
	mad.lo.s64 	%rd45, %rd44, %rd6, %rd4;
	mad.lo.s64 	%rd46, %rd45, 3, %rd2;
	ld.global.u8 	%rs19, [%rd46];
	cvt.rn.f32.u16 	%f69, %rs19;
	mul.wide.u32 	%rd47, %r38, 4;
	add.s64 	%rd48, %rd1, %rd47;
	ld.global.f32 	%f70, [%rd48];
	fma.rn.f32 	%f90, %f70, %f69, %f90;
	ld.global.u8 	%rs20, [%rd46+1];
	cvt.rn.f32.u16 	%f71, %rs20;
	fma.rn.f32 	%f89, %f70, %f71, %f89;
	ld.global.u8 	%rs21, [%rd46+2];
	cvt.rn.f32.u16 	%f72, %rs21;
	fma.rn.f32 	%f88, %f70, %f72, %f88;
$L__BB3_10:
	ld.param.u64 	%rd52, [_Z22kernelConvolution_y_nsPhS_Pfiiiii_param_0];
	cvt.rzi.u32.f32 	%r33, %f90;
	mad.lo.s64 	%rd49, %rd5, %rd3, %rd4;
	cvta.to.global.u64 	%rd50, %rd52;
	mad.lo.s64 	%rd51, %rd49, 3, %rd50;
	st.global.u8 	[%rd51], %r33;
	cvt.rzi.u32.f32 	%r34, %f89;
	st.global.u8 	[%rd51+1], %r34;
	cvt.rzi.u32.f32 	%r35, %f88;
	st.global.u8 	[%rd51+2], %r35;
$L__BB3_11:
	ret;

}


// ===== COMPILED SASS (sm_100) =====

	.target	sm_100

	.elftype	@"ET_EXEC"


//--------------------- .note.nv.tkinfo           --------------------------
	.section	.note.nv.tkinfo,"",@"SHT_NOTE"
	.sectionflags	@"SHF_NOTE_NV_TKINFO"
	.tkinfo
        /*0018*/ 	.word	0x00000002
        /*0030*/ 	.string	""
        /*0030*/ 	.string	"ptxas"
        /*0030*/ 	.string	"Cuda compilation tools, release 13.0, V13.0.88"
        /*0030*/ 	.string	"Build cuda_13.0.r13.0/compiler.36424714_0"
        /*0030*/ 	.string	"-arch sm_100 -m 64 "



//--------------------- .note.nv.cuinfo           --------------------------
	.section	.note.nv.cuinfo,"",@"SHT_NOTE"
	.sectionflags	@"SHF_NOTE_NV_CUINFO"
        /*0018*/ 	.short	0x0002
        /*001a*/ 	.short	0x0064
        /*001c*/ 	.short	0x0082
	.zero		2


//--------------------- .nv.info                  --------------------------
	.section	.nv.info,"",@"SHT_CUDA_INFO"
	.align	4


	//----- nvinfo : EIATTR_REGCOUNT
	.align		4
        /*0000*/ 	.byte	0x04, 0x2f
        /*0002*/ 	.short	(.L_1 - .L_0)
	.align		4
.L_0:
        /*0004*/ 	.word	index@(_Z19kernelConvolution_xPhS_Pfiiiii)
        /*0008*/ 	.word	0x00000020


	//----- nvinfo : EIATTR_FRAME_SIZE
	.align		4
.L_1:
        /*000c*/ 	.byte	0x04, 0x11
        /*000e*/ 	.short	(.L_3 - .L_2)
	.align		4
.L_2:
        /*0010*/ 	.word	index@(_Z19kernelConvolution_xPhS_Pfiiiii)
        /*0014*/ 	.word	0x00000000


	//----- nvinfo : EIATTR_REGCOUNT
	.align		4
.L_3:
        /*0018*/ 	.byte	0x04, 0x2f
        /*001a*/ 	.short	(.L_5 - .L_4)
	.align		4
.L_4:
        /*001c*/ 	.word	index@(_Z19kernelConvolution_yPhS_Pfiiiii)
        /*0020*/ 	.word	0x00000020


	//----- nvinfo : EIATTR_FRAME_SIZE
	.align		4
.L_5:
        /*0024*/ 	.byte	0x04, 0x11
        /*0026*/ 	.short	(.L_7 - .L_6)
	.align		4
.L_6:
        /*0028*/ 	.word	index@(_Z19kernelConvolution_yPhS_Pfiiiii)
        /*002c*/ 	.word	0x00000000


	//----- nvinfo : EIATTR_REGCOUNT
	.align		4
.L_7:
        /*0030*/ 	.byte	0x04, 0x2f
        /*0032*/ 	.short	(.L_9 - .L_8)
	.align		4
.L_8:
        /*0034*/ 	.word	index@(_Z22kernelConvolution_x_nsPhS_Pfiiiii)
        /*0038*/ 	.word	0x00000020


	//----- nvinfo : EIATTR_FRAME_SIZE
	.align		4
.L_9:
        /*003c*/ 	.byte	0x04, 0x11
        /*003e*/ 	.short	(.L_11 - .L_10)
	.align		4
.L_10:
        /*0040*/ 	.word	index@(_Z22kernelConvolution_x_nsPhS_Pfiiiii)
        /*0044*/ 	.word	0x00000000


	//----- nvinfo : EIATTR_REGCOUNT
	.align		4
.L_11:
        /*0048*/ 	.byte	0x04, 0x2f
        /*004a*/ 	.short	(.L_13 - .L_12)
	.align		4
.L_12:
        /*004c*/ 	.word	index@(_Z22kernelConvolution_y_nsPhS_Pfiiiii)
        /*0050*/ 	.word	0x00000020


	//----- nvinfo : EIATTR_FRAME_SIZE
	.align		4
.L_13:
        /*0054*/ 	.byte	0x04, 0x11
        /*0056*/ 	.short	(.L_15 - .L_14)
	.align		4
.L_14:
        /*0058*/ 	.word	index@(_Z22kernelConvolution_y_nsPhS_Pfiiiii)
        /*005c*/ 	.word	0x00000000


	//----- nvinfo : EIATTR_MIN_STACK_SIZE
	.align		4
.L_15:
        /*0060*/ 	.byte	0x04, 0x12
        /*0062*/ 	.short	(.L_17 - .L_16)
	.align		4
.L_16:
        /*0064*/ 	.word	index@(_Z22kernelConvolution_y_nsPhS_Pfiiiii)
        /*0068*/ 	.word	0x00000000


	//----- nvinfo : EIATTR_MIN_STACK_SIZE
	.align		4
.L_17:
        /*006c*/ 	.byte	0x04, 0x12
        /*006e*/ 	.short	(.L_19 - .L_18)
	.align		4
.L_18:
        /*0070*/ 	.word	index@(_Z22kernelConvolution_x_nsPhS_Pfiiiii)
        /*0074*/ 	.word	0x00000000


	//----- nvinfo : EIATTR_MIN_STACK_SIZE
	.align		4
.L_19:
        /*0078*/ 	.byte	0x04, 0x12
        /*007a*/ 	.short	(.L_21 - .L_20)
	.align		4
.L_20:
        /*007c*/ 	.word	index@(_Z19kernelConvolution_yPhS_Pfiiiii)
        /*0080*/ 	.word	0x00000000


	//----- nvinfo : EIATTR_MIN_STACK_SIZE
	.align		4
.L_21:
        /*0084*/ 	.byte	0x04, 0x12
        /*0086*/ 	.short	(.L_23 - .L_22)
	.align		4
.L_22:
        /*0088*/ 	.word	index@(_Z19kernelConvolution_xPhS_Pfiiiii)
        /*008c*/ 	.word	0x00000000
.L_23:


//--------------------- .nv.compat                --------------------------
	.section	.nv.compat,"",@"SHT_CUDA_COMPAT_INFO"
	.align	4
        /*0000*/ 	.byte	0x02, 0x09, 0x00, 0x00, 0x02, 0x02, 0x01, 0x00, 0x02, 0x05, 0x05, 0x00, 0x03, 0x07, 0x01, 0x01
        /*0010*/ 	.byte	0x02, 0x03, 0x00, 0x00, 0x02, 0x06, 0x01, 0x00, 0x04, 0x0b, 0x08, 0x00, 0x09, 0x00, 0x00, 0x00
        /*0020*/ 	.byte	0x00, 0x00, 0x00, 0x00


//--------------------- .nv.info._Z22kernelConvolution_y_nsPhS_Pfiiiii --------------------------
	.section	.nv.info._Z22kernelConvolution_y_nsPhS_Pfiiiii,"",@"SHT_CUDA_INFO"
	.sectionflags	@""
	.align	4


	//----- nvinfo : EIATTR_CUDA_API_VERSION
	.align		4
        /*0000*/ 	.byte	0x04, 0x37
        /*0002*/ 	.short	(.L_25 - .L_24)
.L_24:
        /*0004*/ 	.word	0x00000082


	//----- nvinfo : EIATTR_KPARAM_INFO
	.align		4
.L_25:
        /*0008*/ 	.byte	0x04, 0x17
        /*000a*/ 	.short	(.L_27 - .L_26)
.L_26:
        /*000c*/ 	.word	0x00000000
        /*0010*/ 	.short	0x0007
        /*0012*/ 	.short	0x0028
        /*0014*/ 	.byte	0x00, 0xf0, 0x11, 0x00


	//----- nvinfo : EIATTR_KPARAM_INFO
	.align		4
.L_27:
        /*0018*/ 	.byte	0x04, 0x17
        /*001a*/ 	.short	(.L_29 - .L_28)
.L_28:
        /*001c*/ 	.word	0x00000000
        /*0020*/ 	.short	0x0006
        /*0022*/ 	.short	0x0024
        /*0024*/ 	.byte	0x00, 0xf0, 0x11, 0x00


	//----- nvinfo : EIATTR_KPARAM_INFO
	.align		4
.L_29:
        /*0028*/ 	.byte	0x04, 0x17
        /*002a*/ 	.short	(.L_31 - .L_30)
.L_30:
        /*002c*/ 	.word	0x00000000
        /*0030*/ 	.short	0x0005
        /*0032*/ 	.short	0x0020
        /*0034*/ 	.byte	0x00, 0xf0, 0x11, 0x00


	//----- nvinfo : EIATTR_KPARAM_INFO
	.align		4
.L_31:
        /*0038*/ 	.byte	0x04, 0x17
        /*003a*/ 	.short	(.L_33 - .L_32)
.L_32:
        /*003c*/ 	.word	0x00000000
        /*0040*/ 	.short	0x0004
        /*0042*/ 	.short	0x001c
        /*0044*/ 	.byte	0x00, 0xf0, 0x11, 0x00


	//----- nvinfo : EIATTR_KPARAM_INFO
	.align		4
.L_33:
        /*0048*/ 	.byte	0x04, 0x17
        /*004a*/ 	.short	(.L_35 - .L_34)
.L_34:
        /*004c*/ 	.word	0x00000000
        /*0050*/ 	.short	0x0003
        /*0052*/ 	.short	0x0018
        /*0054*/ 	.byte	0x00, 0xf0, 0x11, 0x00


	//----- nvinfo : EIATTR_KPARAM_INFO
	.align		4
.L_35:
        /*0058*/ 	.byte	0x04, 0x17
        /*005a*/ 	.short	(.L_37 - .L_36)
.L_36:
        /*005c*/ 	.word	0x00000000
        /*0060*/ 	.short	0x0002
        /*0062*/ 	.short	0x0010
        /*0064*/ 	.byte	0x00, 0xf5, 0x21, 0x00


	//----- nvinfo : EIATTR_KPARAM_INFO
	.align		4
.L_37:
        /*0068*/ 	.byte	0x04, 0x17
        /*006a*/ 	.short	(.L_39 - .L_38)
.L_38:
        /*006c*/ 	.word	0x00000000
        /*0070*/ 	.short	0x0001
        /*0072*/ 	.short	0x0008
        /*0074*/ 	.byte	0x00, 0xf5, 0x21, 0x00


	//----- nvinfo : EIATTR_KPARAM_INFO
	.align		4
.L_39:
        /*0078*/ 	.byte	0x04, 0x17
        /*007a*/ 	.short	(.L_41 - .L_40)
.L_40:
        /*007c*/ 	.word	0x00000000
        /*0080*/ 	.short	0x0000
        /*0082*/ 	.short	0x0000
        /*0084*/ 	.byte	0x00, 0xf5, 0x21, 0x00


	//----- nvinfo : EIATTR_SPARSE_MMA_MASK
	.align		4
.L_41:
        /*0088*/ 	.byte	0x03, 0x50
        /*008a*/ 	.short	0x0000


	//----- nvinfo : EIATTR_MAXREG_COUNT
	.align		4
        /*008c*/ 	.byte	0x03, 0x1b
        /*008e*/ 	.short	0x00ff


	//----- nvinfo : EIATTR_MERCURY_ISA_VERSION
	.align		4
        /*0090*/ 	.byte	0x03, 0x5f
        /*0092*/ 	.short	0x0101


	//----- nvinfo : EIATTR_VRC_CTA_INIT_COUNT
	.align		4
        /*0094*/ 	.byte	0x02, 0x4a
	.zero		1
	.zero		1


	//----- nvinfo : EIATTR_EXIT_INSTR_OFFSETS
	.align		4
        /*0098*/ 	.byte	0x04, 0x1c
        /*009a*/ 	.short	(.L_43 - .L_42)


	//   ....[0]....
.L_42:
        /*009c*/ 	.word	0x000000e0


	//   ....[1]....
        /*00a0*/ 	.word	0x00000d60


	//----- nvinfo : EIATTR_CBANK_PARAM_SIZE
	.align		4
.L_43:
        /*00a4*/ 	.byte	0x03, 0x19
        /*00a6*/ 	.short	0x002c


	//----- nvinfo : EIATTR_PARAM_CBANK
	.align		4
        /*00a8*/ 	.byte	0x04, 0x0a
        /*00aa*/ 	.short	(.L_45 - .L_44)
	.align		4
.L_44:
        /*00ac*/ 	.word	index@(.nv.constant0._Z22kernelConvolution_y_nsPhS_Pfiiiii)
        /*00b0*/ 	.short	0x0380
        /*00b2*/ 	.short	0x002c


	//----- nvinfo : EIATTR_SW_WAR
	.align		4
.L_45:
        /*00b4*/ 	.byte	0x04, 0x36
        /*00b6*/ 	.short	(.L_47 - .L_46)
.L_46:
        /*00b8*/ 	.word	0x00000008
.L_47:


//--------------------- .nv.info._Z22kernelConvolution_x_nsPhS_Pfiiiii --------------------------
	.section	.nv.info._Z22kernelConvolution_x_nsPhS_Pfiiiii,"",@"SHT_CUDA_INFO"
	.sectionflags	@""
	.align	4


	//----- nvinfo : EIATTR_CUDA_API_VERSION
	.align		4
        /*0000*/ 	.byte	0x04, 0x37
        /*0002*/ 	.short	(.L_49 - .L_48)
.L_48:
        /*0004*/ 	.word	0x00000082


	//----- nvinfo : EIATTR_KPARAM_INFO
	.align		4
.L_49:
        /*0008*/ 	.byte	0x04, 0x17
        /*000a*/ 	.short	(.L_51 - .L_50)
.L_50:
        /*000c*/ 	.word	0x00000000
        /*0010*/ 	.short	0x0007
        /*0012*/ 	.short	0x0028
        /*0014*/ 	.byte	0x00, 0xf0, 0x11, 0x00


	//----- nvinfo : EIATTR_KPARAM_INFO
	.align		4
.L_51:
        /*0018*/ 	.byte	0x04, 0x17
        /*001a*/ 	.short	(.L_53 - .L_52)
.L_52:
        /*001c*/ 	.word	0x00000000
        /*0020*/ 	.short	0x0006
        /*0022*/ 	.short	0x0024
        /*0024*/ 	.byte	0x00, 0xf0, 0x11, 0x00


	//----- nvinfo : EIATTR_KPARAM_INFO
	.align		4
.L_53:
        /*0028*/ 	.byte	0x04, 0x17
        /*002a*/ 	.short	(.L_55 - .L_54)
.L_54:
        /*002c*/ 	.word	0x00000000
        /*0030*/ 	.short	0x0005
        /*0032*/ 	.short	0x0020
        /*0034*/ 	.byte	0x00, 0xf0, 0x11, 0x00


	//----- nvinfo : EIATTR_KPARAM_INFO
	.align		4
.L_55:
        /*0038*/ 	.byte	0x04, 0x17
        /*003a*/ 	.short	(.L_57 - .L_56)
.L_56:
        /*003c*/ 	.word	0x00000000
        /*0040*/ 	.short	0x0004
        /*0042*/ 	.short	0x001c
        /*0044*/ 	.byte	0x00, 0xf0, 0x11, 0x00


	//----- nvinfo : EIATTR_KPARAM_INFO
	.align		4
.L_57:
        /*0048*/ 	.byte	0x04, 0x17
        /*004a*/ 	.short	(.L_59 - .L_58)
.L_58:
        /*004c*/ 	.word	0x00000000
        /*0050*/ 	.short	0x0003
        /*0052*/ 	.short	0x0018
        /*0054*/ 	.byte	0x00, 0xf0, 0x11, 0x00


	//----- nvinfo : EIATTR_KPARAM_INFO
	.align		4
.L_59:
        /*0058*/ 	.byte	0x04, 0x17
        /*005a*/ 	.short	(.L_61 - .L_60)
.L_60:
        /*005c*/ 	.word	0x00000000
        /*0060*/ 	.short	0x0002
        /*0062*/ 	.short	0x0010
        /*0064*/ 	.byte	0x00, 0xf5, 0x21, 0x00


	//----- nvinfo : EIATTR_KPARAM_INFO
	.align		4
.L_61:
        /*0068*/ 	.byte	0x04, 0x17
        /*006a*/ 	.short	(.L_63 - .L_62)
.L_62:
        /*006c*/ 	.word	0x00000000
        /*0070*/ 	.short	0x0001
        /*0072*/ 	.short	0x0008
        /*0074*/ 	.byte	0x00, 0xf5, 0x21, 0x00


	//----- nvinfo : EIATTR_KPARAM_INFO
	.align		4
.L_63:
        /*0078*/ 	.byte	0x04, 0x17
        /*007a*/ 	.short	(.L_65 - .L_64)
.L_64:
        /*007c*/ 	.word	0x00000000
        /*0080*/ 	.short	0x0000
        /*0082*/ 	.short	0x0000
        /*0084*/ 	.byte	0x00, 0xf5, 0x21, 0x00


	//----- nvinfo : EIATTR_SPARSE_MMA_MASK
	.align		4
.L_65:
        /*0088*/ 	.byte	0x03, 0x50
        /*008a*/ 	.short	0x0000


	//----- nvinfo : EIATTR_MAXREG_COUNT
	.align		4
        /*008c*/ 	.byte	0x03, 0x1b
        /*008e*/ 	.short	0x00ff


	//----- nvinfo : EIATTR_MERCURY_ISA_VERSION
	.align		4
        /*0090*/ 	.byte	0x03, 0x5f
        /*0092*/ 	.short	0x0101


	//----- nvinfo : EIATTR_VRC_CTA_INIT_COUNT
	.align		4
        /*0094*/ 	.byte	0x02, 0x4a
	.zero		1
	.zero		1


	//----- nvinfo : EIATTR_EXIT_INSTR_OFFSETS
	.align		4
        /*0098*/ 	.byte	0x04, 0x1c
        /*009a*/ 	.short	(.L_67 - .L_66)


	//   ....[0]....
.L_66:
        /*009c*/ 	.word	0x000000e0


	//   ....[1]....
        /*00a0*/ 	.word	0x00000a30


	//----- nvinfo : EIATTR_CBANK_PARAM_SIZE
	.align		4
.L_67:
        /*00a4*/ 	.byte	0x03, 0x19
        /*00a6*/ 	.short	0x002c


	//----- nvinfo : EIATTR_PARAM_CBANK
	.align		4
        /*00a8*/ 	.byte	0x04, 0x0a
        /*00aa*/ 	.short	(.L_69 - .L_68)
	.align		4
.L_68:
        /*00ac*/ 	.word	index@(.nv.constant0._Z22kernelConvolution_x_nsPhS_Pfiiiii)
        /*00b0*/ 	.short	0x0380
        /*00b2*/ 	.short	0x002c


	//----- nvinfo : EIATTR_SW_WAR
	.align		4
.L_69:
        /*00b4*/ 	.byte	0x04, 0x36
        /*00b6*/ 	.short	(.L_71 - .L_70)
.L_70:
        /*00b8*/ 	.word	0x00000008
.L_71:


//--------------------- .nv.info._Z19kernelConvolution_yPhS_Pfiiiii --------------------------
	.section	.nv.info._Z19kernelConvolution_yPhS_Pfiiiii,"",@"SHT_CUDA_INFO"
	.sectionflags	@""
	.align	4


	//----- nvinfo : EIATTR_CUDA_API_VERSION
	.align		4
        /*0000*/ 	.byte	0x04, 0x37
        /*0002*/ 	.short	(.L_73 - .L_72)
.L_72:
        /*0004*/ 	.word	0x00000082


	//----- nvinfo : EIATTR_KPARAM_INFO
	.align		4
.L_73:
        /*0008*/ 	.byte	0x04, 0x17
        /*000a*/ 	.short	(.L_75 - .L_74)
.L_74:
        /*000c*/ 	.word	0x00000000
        /*0010*/ 	.short	0x0007
        /*0012*/ 	.short	0x0028
        /*0014*/ 	.byte	0x00, 0xf0, 0x11, 0x00


	//----- nvinfo : EIATTR_KPARAM_INFO
	.align		4
.L_75:
        /*0018*/ 	.byte	0x04, 0x17
        /*001a*/ 	.short	(.L_77 - .L_76)
.L_76:
        /*001c*/ 	.word	0x00000000
        /*0020*/ 	.short	0x0006
        /*0022*/ 	.short	0x0024
        /*0024*/ 	.byte	0x00, 0xf0, 0x11, 0x00


	//----- nvinfo : EIATTR_KPARAM_INFO
	.align		4
.L_77:
        /*0028*/ 	.byte	0x04, 0x17
        /*002a*/ 	.short	(.L_79 - .L_78)
.L_78:
        /*002c*/ 	.word	0x00000000
        /*0030*/ 	.short	0x0005
        /*0032*/ 	.short	0x0020
        /*0034*/ 	.byte	0x00, 0xf0, 0x11, 0x00


	//----- nvinfo : EIATTR_KPARAM_INFO
	.align		4
.L_79:
        /*0038*/ 	.byte	0x04, 0x17
        /*003a*/ 	.short	(.L_81 - .L_80)
.L_80:
        /*003c*/ 	.word	0x00000000
        /*0040*/ 	.short	0x0004
        /*0042*/ 	.short	0x001c
        /*0044*/ 	.byte	0x00, 0xf0, 0x11, 0x00


	//----- nvinfo : EIATTR_KPARAM_INFO
	.align		4
.L_81:
        /*0048*/ 	.byte	0x04, 0x17
        /*004a*/ 	.short	(.L_83 - .L_82)
.L_82:
        /*004c*/ 	.word	0x00000000
        /*0050*/ 	.short	0x0003
        /*0052*/ 	.short	0x0018
        /*0054*/ 	.byte	0x00, 0xf0, 0x11, 0x00


	//----- nvinfo : EIATTR_KPARAM_INFO
	.align		4
.L_83:
        /*0058*/ 	.byte	0x04, 0x17
        /*005a*/ 	.short	(.L_85 - .L_84)
.L_84:
        /*005c*/ 	.word	0x00000000
        /*0060*/ 	.short	0x0002
        /*0062*/ 	.short	0x0010
        /*0064*/ 	.byte	0x00, 0xf5, 0x21, 0x00


	//----- nvinfo : EIATTR_KPARAM_INFO
	.align		4
.L_85:
        /*0068*/ 	.byte	0x04, 0x17
        /*006a*/ 	.short	(.L_87 - .L_86)
.L_86:
        /*006c*/ 	.word	0x00000000
        /*0070*/ 	.short	0x0001
        /*0072*/ 	.short	0x0008
        /*0074*/ 	.byte	0x00, 0xf5, 0x21, 0x00


	//----- nvinfo : EIATTR_KPARAM_INFO
	.align		4
.L_87:
        /*0078*/ 	.byte	0x04, 0x17
        /*007a*/ 	.short	(.L_89 - .L_88)
.L_88:
        /*007c*/ 	.word	0x00000000
        /*0080*/ 	.short	0x0000
        /*0082*/ 	.short	0x0000
        /*0084*/ 	.byte	0x00, 0xf5, 0x21, 0x00


	//----- nvinfo : EIATTR_SPARSE_MMA_MASK
	.align		4
.L_89:
        /*0088*/ 	.byte	0x03, 0x50
        /*008a*/ 	.short	0x0000


	//----- nvinfo : EIATTR_MAXREG_COUNT
	.align		4
        /*008c*/ 	.byte	0x03, 0x1b
        /*008e*/ 	.short	0x00ff


	//----- nvinfo : EIATTR_NUM_BARRIERS
	.align		4
        /*0090*/ 	.byte	0x02, 0x4c
        /*0092*/ 	.byte	0x01
	.zero		1


	//----- nvinfo : EIATTR_MERCURY_ISA_VERSION
	.align		4
        /*0094*/ 	.byte	0x03, 0x5f
        /*0096*/ 	.short	0x0101


	//----- nvinfo : EIATTR_VRC_CTA_INIT_COUNT
	.align		4
        /*0098*/ 	.byte	0x02, 0x4a
	.zero		1
	.zero		1


	//----- nvinfo : EIATTR_EXIT_INSTR_OFFSETS
	.align		4
        /*009c*/ 	.byte	0x04, 0x1c
        /*009e*/ 	.short	(.L_91 - .L_90)


	//   ....[0]....
.L_90:
        /*00a0*/ 	.word	0x000000f0


	//   ....[1]....
        /*00a4*/ 	.word	0x00000c10


	//----- nvinfo : EIATTR_CRS_STACK_SIZE
	.align		4
.L_91:
        /*00a8*/ 	.byte	0x04, 0x1e
        /*00aa*/ 	.short	(.L_93 - .L_92)
.L_92:
        /*00ac*/ 	.word	0x00000000


	//----- nvinfo : EIATTR_CBANK_PARAM_SIZE
	.align		4
.L_93:
        /*00b0*/ 	.byte	0x03, 0x19
        /*00b2*/ 	.short	0x002c


	//----- nvinfo : EIATTR_PARAM_CBANK
	.align		4
        /*00b4*/ 	.byte	0x04, 0x0a
        /*00b6*/ 	.short	(.L_95 - .L_94)
	.align		4
.L_94:
        /*00b8*/ 	.word	index@(.nv.constant0._Z19kernelConvolution_yPhS_Pfiiiii)
        /*00bc*/ 	.short	0x0380
        /*00be*/ 	.short	0x002c


	//----- nvinfo : EIATTR_SW_WAR
	.align		4
.L_95:
        /*00c0*/ 	.byte	0x04, 0x36
        /*00c2*/ 	.short	(.L_97 - .L_96)
.L_96:
        /*00c4*/ 	.word	0x00000008
.L_97:


//--------------------- .nv.info._Z19kernelConvolution_xPhS_Pfiiiii --------------------------
	.section	.nv.info._Z19kernelConvolution_xPhS_Pfiiiii,"",@"SHT_CUDA_INFO"
	.sectionflags	@""
	.align	4


	//----- nvinfo : EIATTR_CUDA_API_VERSION
	.align		4
        /*0000*/ 	.byte	0x04, 0x37
        /*0002*/ 	.short	(.L_99 - .L_98)
.L_98:
        /*0004*/ 	.word	0x00000082


	//----- nvinfo : EIATTR_KPARAM_INFO
	.align		4
.L_99:
        /*0008*/ 	.byte	0x04, 0x17
        /*000a*/ 	.short	(.L_101 - .L_100)
.L_100:
        /*000c*/ 	.word	0x00000000
        /*0010*/ 	.short	0x0007
        /*0012*/ 	.short	0x0028
        /*0014*/ 	.byte	0x00, 0xf0, 0x11, 0x00


	//----- nvinfo : EIATTR_KPARAM_INFO
	.align		4
.L_101:
        /*0018*/ 	.byte	0x04, 0x17
        /*001a*/ 	.short	(.L_103 - .L_102)
.L_102:
        /*001c*/ 	.word	0x00000000
        /*0020*/ 	.short	0x0006
        /*0022*/ 	.short	0x0024
        /*0024*/ 	.byte	0x00, 0xf0, 0x11, 0x00


	//----- nvinfo : EIATTR_KPARAM_INFO
	.align		4
.L_103:
        /*0028*/ 	.byte	0x04, 0x17
        /*002a*/ 	.short	(.L_105 - .L_104)
.L_104:
        /*002c*/ 	.word	0x00000000
        /*0030*/ 	.short	0x0005
        /*0032*/ 	.short	0x0020
        /*0034*/ 	.byte	0x00, 0xf0, 0x11, 0x00


	//----- nvinfo : EIATTR_KPARAM_INFO
	.align		4
.L_105:
        /*0038*/ 	.byte	0x04, 0x17
        /*003a*/ 	.short	(.L_107 - .L_106)
.L_106:
        /*003c*/ 	.word	0x00000000
        /*0040*/ 	.short	0x0004
        /*0042*/ 	.short	0x001c
        /*0044*/ 	.byte	0x00, 0xf0, 0x11, 0x00


	//----- nvinfo : EIATTR_KPARAM_INFO
	.align		4
.L_107:
        /*0048*/ 	.byte	0x04, 0x17
        /*004a*/ 	.short	(.L_109 - .L_108)
.L_108:
        /*004c*/ 	.word	0x00000000
        /*0050*/ 	.short	0x0003
        /*0052*/ 	.short	0x0018
        /*0054*/ 	.byte	0x00, 0xf0, 0x11, 0x00


	//----- nvinfo : EIATTR_KPARAM_INFO
	.align		4
.L_109:
        /*0058*/ 	.byte	0x04, 0x17
        /*005a*/ 	.short	(.L_111 - .L_110)
.L_110:
        /*005c*/ 	.word	0x00000000
        /*0060*/ 	.short	0x0002
        /*0062*/ 	.short	0x0010
        /*0064*/ 	.byte	0x00, 0xf5, 0x21, 0x00


	//----- nvinfo : EIATTR_KPARAM_INFO
	.align		4
.L_111:
        /*0068*/ 	.byte	0x04, 0x17
        /*006a*/ 	.short	(.L_113 - .L_112)
.L_112:
        /*006c*/ 	.word	0x00000000
        /*0070*/ 	.short	0x0001
        /*0072*/ 	.short	0x0008
        /*0074*/ 	.byte	0x00, 0xf5, 0x21, 0x00


	//----- nvinfo : EIATTR_KPARAM_INFO
	.align		4
.L_113:
        /*0078*/ 	.byte	0x04, 0x17
        /*007a*/ 	.short	(.L_115 - .L_114)
.L_114:
        /*007c*/ 	.word	0x00000000
        /*0080*/ 	.short	0x0000
        /*0082*/ 	.short	0x0000
        /*0084*/ 	.byte	0x00, 0xf5, 0x21, 0x00


	//----- nvinfo : EIATTR_SPARSE_MMA_MASK
	.align		4
.L_115:
        /*0088*/ 	.byte	0x03, 0x50
        /*008a*/ 	.short	0x0000


	//----- nvinfo : EIATTR_MAXREG_COUNT
	.align		4
        /*008c*/ 	.byte	0x03, 0x1b
        /*008e*/ 	.short	0x00ff


	//----- nvinfo : EIATTR_NUM_BARRIERS
	.align		4
        /*0090*/ 	.byte	0x02, 0x4c
        /*0092*/ 	.byte	0x01
	.zero		1


	//----- nvinfo : EIATTR_MERCURY_ISA_VERSION
	.align		4
        /*0094*/ 	.byte	0x03, 0x5f
        /*0096*/ 	.short	0x0101


	//----- nvinfo : EIATTR_VRC_CTA_INIT_COUNT
	.align		4
        /*0098*/ 	.byte	0x02, 0x4a
	.zero		1
	.zero		1


	//----- nvinfo : EIATTR_EXIT_INSTR_OFFSETS
	.align		4
        /*009c*/ 	.byte	0x04, 0x1c
        /*009e*/ 	.short	(.L_117 - .L_116)


	//   ....[0]....
.L_116:
        /*00a0*/ 	.word	0x000000f0


	//   ....[1]....
        /*00a4*/ 	.word	0x000011d0


	//----- nvinfo : EIATTR_CRS_STACK_SIZE
	.align		4
.L_117:
        /*00a8*/ 	.byte	0x04, 0x1e
        /*00aa*/ 	.short	(.L_119 - .L_118)
.L_118:
        /*00ac*/ 	.word	0x00000000


	//----- nvinfo : EIATTR_CBANK_PARAM_SIZE
	.align		4
.L_119:
        /*00b0*/ 	.byte	0x03, 0x19
        /*00b2*/ 	.short	0x002c


	//----- nvinfo : EIATTR_PARAM_CBANK
	.align		4
        /*00b4*/ 	.byte	0x04, 0x0a
        /*00b6*/ 	.short	(.L_121 - .L_120)
	.align		4
.L_120:
        /*00b8*/ 	.word	index@(.nv.constant0._Z19kernelConvolution_xPhS_Pfiiiii)
        /*00bc*/ 	.short	0x0380
        /*00be*/ 	.short	0x002c


	//----- nvinfo : EIATTR_SW_WAR
	.align		4
.L_121:
        /*00c0*/ 	.byte	0x04, 0x36
        /*00c2*/ 	.short	(.L_123 - .L_122)
.L_122:
        /*00c4*/ 	.word	0x00000008
.L_123:


//--------------------- .nv.callgraph             --------------------------
	.section	.nv.callgraph,"",@"SHT_CUDA_CALLGRAPH"
	.align	4
	.sectionentsize	8
	.align		4
        /*0000*/ 	.word	0x00000000
	.align		4
        /*0004*/ 	.word	0xffffffff
	.align		4
        /*0008*/ 	.word	0x00000000
	.align		4
        /*000c*/ 	.word	0xfffffffe
	.align		4
        /*0010*/ 	.word	0x00000000
	.align		4
        /*0014*/ 	.word	0xfffffffd
	.align		4
        /*0018*/ 	.word	0x00000000
	.align		4
        /*001c*/ 	.word	0xfffffffc


//--------------------- .text._Z22kernelConvolution_y_nsPhS_Pfiiiii --------------------------
	.section	.text._Z22kernelConvolution_y_nsPhS_Pfiiiii,"ax",@progbits
	.align	128
        .global         _Z22kernelConvolution_y_nsPhS_Pfiiiii
        .type           _Z22kernelConvolution_y_nsPhS_Pfiiiii,@function
        .size           _Z22kernelConvolution_y_nsPhS_Pfiiiii,(.L_x_27 - _Z22kernelConvolution_y_nsPhS_Pfiiiii)
        .other          _Z22kernelConvolution_y_nsPhS_Pfiiiii,@"STO_CUDA_ENTRY STV_DEFAULT"
_Z22kernelConvolution_y_nsPhS_Pfiiiii:
.text._Z22kernelConvolution_y_nsPhS_Pfiiiii:
[----:B------:R-:W-:Y:S01]  /*0000*/  LDC R1, c[0x0][0x37c] ;  /* 0x0000df00ff017b82 */ /* 0x000fe20000000800 */
[----:B------:R-:W0:Y:S01]  /*0010*/  S2R R8, SR_CTAID.X ;  /* 0x0000000000087919 */ /* 0x000e220000002500 */
[----:B------:R-:W1:Y:S01]  /*0020*/  LDCU UR10, c[0x0][0x364] ;  /* 0x00006c80ff0a77ac */ /* 0x000e620008000800 */
[----:B------:R-:W0:Y:S01]  /*0030*/  S2R R3, SR_TID.X ;  /* 0x0000000000037919 */ /* 0x000e220000002100 */
[----:B------:R-:W0:Y:S01]  /*0040*/  LDCU UR4, c[0x0][0x360] ;  /* 0x00006c00ff0477ac */ /* 0x000e220008000800 */
[----:B------:R-:W1:Y:S01]  /*0050*/  S2R R9, SR_CTAID.Y ;  /* 0x0000000000097919 */ /* 0x000e620000002600 */
[----:B------:R-:W2:Y:S01]  /*0060*/  LDCU.64 UR6, c[0x0][0x3a0] ;  /* 0x00007400ff0677ac */ /* 0x000ea20008000a00 */
[----:B------:R-:W1:Y:S01]  /*0070*/  S2R R6, SR_TID.Y ;  /* 0x0000000000067919 */ /* 0x000e620000002200 */
[----:B--2---:R-:W-:Y:S01]  /*0080*/  USHF.R.S32.HI UR11, URZ, 0x1f, UR7 ;  /* 0x0000001fff0b7899 */ /* 0x004fe20008011407 */
[----:B0-----:R-:W-:-:S05]  /*0090*/  IMAD R8, R8, UR4, R3 ;  /* 0x0000000408087c24 */ /* 0x001fca000f8e0203 */
[----:B------:R-:W-:Y:S01]  /*00a0*/  ISETP.GE.U32.AND P0, PT, R8, UR7, PT ;  /* 0x0000000708007c0c */ /* 0x000fe2000bf06070 */
[----:B-1----:R-:W-:-:S03]  /*00b0*/  IMAD R0, R9, UR10, R6 ;  /* 0x0000000a09007c24 */ /* 0x002fc6000f8e0206 */
[----:B------:R-:W-:-:S04]  /*00c0*/  ISETP.GE.U32.AND.EX P0, PT, RZ, UR11, PT, P0 ;  /* 0x0000000bff007c0c */ /* 0x000fc8000bf06100 */
[----:B------:R-:W-:-:S13]  /*00d0*/  ISETP.GE.U32.OR P0, PT, R0, UR6, P0 ;  /* 0x0000000600007c0c */ /* 0x000fda0008706470 */
[----:B------:R-:W-:Y:S05]  /*00e0*/  @P0 EXIT ;  /* 0x000000000000094d */ /* 0x000fea0003800000 */
[----:B------:R-:W0:Y:S01]  /*00f0*/  LDCU UR7, c[0x0][0x3a8] ;  /* 0x00007500ff0777ac */ /* 0x000e220008000800 */
[----:B------:R-:W-:Y:S01]  /*0100*/  HFMA2 R26, -RZ, RZ, 0, 0 ;  /* 0x00000000ff1a7431 */ /* 0x000fe200000001ff */
[----:B------:R-:W-:Y:S01]  /*0110*/  MOV R25, RZ ;  /* 0x000000ff00197202 */ /* 0x000fe20000000f00 */
[----:B------:R-:W-:Y:S01]  /*0120*/  HFMA2 R2, -RZ, RZ, 0, 0 ;  /* 0x00000000ff027431 */ /* 0x000fe200000001ff */
[----:B------:R-:W1:Y:S01]  /*0130*/  LDCU.64 UR12, c[0x0][0x358] ;  /* 0x00006b00ff0c77ac */ /* 0x000e620008000a00 */
[----:B0-----:R-:W-:-:S09]  /*0140*/  UISETP.GT.AND UP0, UPT, UR7, URZ, UPT ;  /* 0x000000ff0700728c */ /* 0x001fd2000bf04270 */
[----:B-1----:R-:W-:Y:S05]  /*0150*/  BRA.U !UP0, `(.L_x_0) ;  /* 0x0000000908c07547 */ /* 0x002fea000b800000 */
[----:B------:R-:W0:Y:S01]  /*0160*/  LDC R3, c[0x0][0x39c] ;  /* 0x0000e700ff037b82 */ /* 0x000e220000000800 */
[----:B------:R-:W-:Y:S01]  /*0170*/  UISETP.GE.U32.AND UP0, UPT, UR7, 0x4, UPT ;  /* 0x000000040700788c */ /* 0x000fe2000bf06070 */
[----:B------:R-:W-:Y:S01]  /*0180*/  MOV R5, RZ ;  /* 0x000000ff00057202 */ /* 0x000fe20000000f00 */
[----:B------:R-:W-:Y:S01]  /*0190*/  IMAD.MOV.U32 R25, RZ, RZ, RZ ;  /* 0x000000ffff197224 */ /* 0x000fe200078e00ff */
[----:B------:R-:W-:Y:S02]  /*01a0*/  MOV R26, RZ ;  /* 0x000000ff001a7202 */ /* 0x000fe40000000f00 */
[----:B------:R-:W-:Y:S02]  /*01b0*/  MOV R2, RZ ;  /* 0x000000ff00027202 */ /* 0x000fe40000000f00 */
[----:B0-----:R-:W-:Y:S02]  /*01c0*/  SHF.R.S32.HI R4, RZ, 0x1f, R3 ;  /* 0x0000001fff047819 */ /* 0x001fe40000011403 */
[----:B------:R-:W-:Y:S05]  /*01d0*/  BRA.U !UP0, `(.L_x_1) ;  /* 0x0000000508987547 */ /* 0x000fea000b800000 */
[----:B------:R-:W-:Y:S01]  /*01e0*/  HFMA2 R7, -RZ, RZ, 0, 0 ;  /* 0x00000000ff077431 */ /* 0x000fe200000001ff */
[----:B------:R-:W0:Y:S01]  /*01f0*/  LDC.64 R18, c[0x0][0x388] ;  /* 0x0000e200ff127b82 */ /* 0x000e220000000a00 */
[----:B------:R-:W1:Y:S01]  /*0200*/  LDCU.64 UR8, c[0x0][0x390] ;  /* 0x00007200ff0877ac */ /* 0x000e620008000a00 */
[C---:B------:R-:W-:Y:S01]  /*0210*/  IADD3 R12, PT, PT, R0.reuse, 0x3, RZ ;  /* 0x00000003000c7810 */ /* 0x040fe20007ffe0ff */
[C---:B------:R-:W-:Y:S01]  /*0220*/  VIADD R14, R0.reuse, 0x1 ;  /* 0x00000001000e7836 */ /* 0x040fe20000000000 */
[----:B------:R-:W-:Y:S01]  /*0230*/  IADD3 R16, PT, PT, R0, 0x2, RZ ;  /* 0x0000000200107810 */ /* 0x000fe20007ffe0ff */
[----:B------:R-:W-:Y:S01]  /*0240*/  IMAD.WIDE.U32 R22, R8, 0x3, RZ ;  /* 0x0000000308167825 */ /* 0x000fe200078e00ff */
[----:B------:R-:W-:-:S03]  /*0250*/  UMOV UR4, URZ ;  /* 0x000000ff00047c82 */ /* 0x000fc60008000000 */
[----:B------:R-:W-:Y:S01]  /*0260*/  IMAD.WIDE.U32 R6, R9, UR10, R6 ;  /* 0x0000000a09067c25 */ /* 0x000fe2000f8e0006 */
[----:B------:R-:W-:Y:S01]  /*0270*/  IADD3 R23, PT, PT, R23, UR4, RZ ;  /* 0x0000000417177c10 */ /* 0x000fe2000fffe0ff */
[----:B------:R-:W-:Y:S02]  /*0280*/  ULOP3.LUT UR4, UR7, 0x7ffffffc, URZ, 0xc0, !UPT ;  /* 0x7ffffffc07047892 */ /* 0x000fe4000f8ec0ff */
[-C--:B------:R-:W-:Y:S02]  /*0290*/  IMAD R21, R7, R3.reuse, RZ ;  /* 0x0000000307157224 */ /* 0x080fe400078e02ff */
[C---:B------:R-:W-:Y:S01]  /*02a0*/  IMAD R11, R4.reuse, R14, RZ ;  /* 0x0000000e040b7224 */ /* 0x040fe200078e02ff */
[----:B------:R-:W-:Y:S01]  /*02b0*/  UIADD3 UR4, UPT, UPT, -UR4, URZ, URZ ;  /* 0x000000ff04047290 */ /* 0x000fe2000fffe1ff */
[----:B------:R-:W-:Y:S02]  /*02c0*/  IMAD R5, R4, R12, RZ ;  /* 0x0000000c04057224 */ /* 0x000fe400078e02ff */
[----:B------:R-:W-:Y:S01]  /*02d0*/  IMAD.WIDE.U32 R14, R14, R3, RZ ;  /* 0x000000030e0e7225 */ /* 0x000fe200078e00ff */
[----:B-1----:R-:W-:-:S03]  /*02e0*/  UIADD3 UR5, UP0, UPT, UR8, 0x8, URZ ;  /* 0x0000000808057890 */ /* 0x002fc6000ff1e0ff */
[----:B------:R-:W-:Y:S01]  /*02f0*/  IMAD R27, R4, R16, RZ ;  /* 0x00000010041b7224 */ /* 0x000fe200078e02ff */
[----:B------:R-:W-:Y:S01]  /*0300*/  IADD3 R11, PT, PT, R15, R11, RZ ;  /* 0x0000000b0f0b7210 */ /* 0x000fe20007ffe0ff */
[-C--:B------:R-:W-:Y:S01]  /*0310*/  IMAD.WIDE.U32 R12, R12, R3.reuse, RZ ;  /* 0x000000030c0c7225 */ /* 0x080fe200078e00ff */
[----:B------:R-:W-:Y:S01]  /*0320*/  UIADD3.X UR6, UPT, UPT, URZ, UR9, URZ, UP0, !UPT ;  /* 0x00000009ff067290 */ /* 0x000fe200087fe4ff */
[----:B------:R-:W-:Y:S02]  /*0330*/  MOV R10, UR5 ;  /* 0x00000005000a7c02 */ /* 0x000fe40008000f00 */
[----:B------:R-:W-:Y:S01]  /*0340*/  IMAD.WIDE.U32 R16, R16, R3, RZ ;  /* 0x0000000310107225 */ /* 0x000fe200078e00ff */
[----:B------:R-:W-:-:S03]  /*0350*/  IADD3 R5, PT, PT, R13, R5, RZ ;  /* 0x000000050d057210 */ /* 0x000fc60007ffe0ff */
[C---:B------:R-:W-:Y:S01]  /*0360*/  IMAD R21, R6.reuse, R4, R21 ;  /* 0x0000000406157224 */ /* 0x040fe200078e0215 */
[----:B------:R-:W-:Y:S01]  /*0370*/  IADD3 R20, PT, PT, R17, R27, RZ ;  /* 0x0000001b11147210 */ /* 0x000fe20007ffe0ff */
[----:B------:R-:W-:-:S04]  /*0380*/  IMAD.WIDE.U32 R6, R6, R3, RZ ;  /* 0x0000000306067225 */ /* 0x000fc800078e00ff */
[----:B0-----:R-:W-:Y:S01]  /*0390*/  IMAD.WIDE.U32 R14, R14, 0x3, R18 ;  /* 0x000000030e0e7825 */ /* 0x001fe200078e0012 */
[----:B------:R-:W-:-:S03]  /*03a0*/  IADD3 R21, PT, PT, R7, R21, RZ ;  /* 0x0000001507157210 */ /* 0x000fc60007ffe0ff */
[----:B------:R-:W-:Y:S01]  /*03b0*/  IMAD R7, R11, 0x3, RZ ;  /* 0x000000030b077824 */ /* 0x000fe200078e02ff */
[----:B------:R-:W-:Y:S01]  /*03c0*/  MOV R11, UR6 ;  /* 0x00000006000b7c02 */ /* 0x000fe20008000f00 */
[----:B------:R-:W-:-:S04]  /*03d0*/  IMAD.WIDE.U32 R12, R12, 0x3, R18 ;  /* 0x000000030c0c7825 */ /* 0x000fc800078e0012 */
[----:B------:R-:W-:-:S04]  /*03e0*/  IMAD.WIDE.U32 R16, R16, 0x3, R18 ;  /* 0x0000000310107825 */ /* 0x000fc800078e0012 */
[----:B------:R-:W-:Y:S02]  /*03f0*/  IMAD R5, R5, 0x3, RZ ;  /* 0x0000000305057824 */ /* 0x000fe400078e02ff */
[----:B------:R-:W-:Y:S02]  /*0400*/  IMAD R27, R20, 0x3, RZ ;  /* 0x00000003141b7824 */ /* 0x000fe400078e02ff */
[----:B------:R-:W-:Y:S01]  /*0410*/  IMAD.WIDE.U32 R18, R6, 0x3, R18 ;  /* 0x0000000306127825 */ /* 0x000fe200078e0012 */
[----:B------:R-:W-:Y:S02]  /*0420*/  IADD3 R6, PT, PT, R15, R7, RZ ;  /* 0x000000070f067210 */ /* 0x000fe40007ffe0ff */
[----:B------:R-:W-:Y:S01]  /*0430*/  IADD3 R5, PT, PT, R13, R5, RZ ;  /* 0x000000050d057210 */ /* 0x000fe20007ffe0ff */
[----:B------:R-:W-:Y:S01]  /*0440*/  IMAD R21, R21, 0x3, RZ ;  /* 0x0000000315157824 */ /* 0x000fe200078e02ff */
[----:B------:R-:W-:Y:S01]  /*0450*/  IADD3 R7, PT, PT, R17, R27, RZ ;  /* 0x0000001b11077210 */ /* 0x000fe20007ffe0ff */
[----:B------:R-:W-:-:S02]  /*0460*/  IMAD.MOV.U32 R26, RZ, RZ, RZ ;  /* 0x000000ffff1a7224 */ /* 0x000fc400078e00ff */
[----:B------:R-:W-:-:S07]  /*0470*/  IMAD.IADD R24, R19, 0x1, R21 ;  /* 0x0000000113187824 */ /* 0x000fce00078e0215 */
.L_x_2:
[----:B------:R-:W-:Y:S01]  /*0480*/  IADD3 R20, P0, PT, R22, R18, RZ ;  /* 0x0000001216147210 */ /* 0x000fe20007f1e0ff */
[----:B------:R-:W2:Y:S03]  /*0490*/  LDG.E R28, desc[UR12][R10.64+-0x8] ;  /* 0xfffff80c0a1c7981 */ /* 0x000ea6000c1e1900 */
[----:B------:R-:W-:-:S05]  /*04a0*/  IADD3.X R21, PT, PT, R23, R24, RZ, P0, !PT ;  /* 0x0000001817157210 */ /* 0x000fca00007fe4ff */
[----:B------:R-:W3:Y:S04]  /*04b0*/  LDG.E.U8 R27, desc[UR12][R20.64] ;  /* 0x0000000c141b7981 */ /* 0x000ee8000c1e1100 */
[----:B------:R-:W4:Y:S01]  /*04c0*/  LDG.E.U8 R29, desc[UR12][R20.64+0x2] ;  /* 0x0000020c141d7981 */ /* 0x000f22000c1e1100 */
[----:B---3--:R-:W-:-:S05]  /*04d0*/  I2FP.F32.U32 R27, R27 ;  /* 0x0000001b001b7245 */ /* 0x008fca0000201000 */
[----:B--2---:R-:W-:Y:S02]  /*04e0*/  FFMA R2, R27, R28, R2 ;  /* 0x0000001c1b027223 */ /* 0x004fe40000000002 */
[----:B------:R-:W2:Y:S01]  /*04f0*/  LDG.E.U8 R27, desc[UR12][R20.64+0x1] ;  /* 0x0000010c141b7981 */ /* 0x000ea2000c1e1100 */
[----:B----4-:R-:W-:-:S05]  /*0500*/  I2FP.F32.U32 R29, R29 ;  /* 0x0000001d001d7245 */ /* 0x010fca0000201000 */
[----:B------:R-:W-:Y:S01]  /*0510*/  FFMA R26, R28, R29, R26 ;  /* 0x0000001d1c1a7223 */ /* 0x000fe2000000001a */
[----:B--2---:R-:W-:-:S05]  /*0520*/  I2FP.F32.U32 R27, R27 ;  /* 0x0000001b001b7245 */ /* 0x004fca0000201000 */
[----:B------:R-:W-:Y:S01]  /*0530*/  FFMA R25, R28, R27, R25 ;  /* 0x0000001b1c197223 */ /* 0x000fe20000000019 */
[----:B------:R-:W-:Y:S01]  /*0540*/  IADD3 R28, P0, PT, R22, R14, RZ ;  /* 0x0000000e161c7210 */ /* 0x000fe20007f1e0ff */
[----:B------:R-:W2:Y:S03]  /*0550*/  LDG.E R27, desc[UR12][R10.64+-0x4] ;  /* 0xfffffc0c0a1b7981 */ /* 0x000ea6000c1e1900 */
[----:B------:R-:W-:-:S05]  /*0560*/  IADD3.X R29, PT, PT, R23, R6, RZ, P0, !PT ;  /* 0x00000006171d7210 */ /* 0x000fca00007fe4ff */
[----:B------:R-:W3:Y:S02]  /*0570*/  LDG.E.U8 R20, desc[UR12][R28.64] ;  /* 0x0000000c1c147981 */ /* 0x000ee4000c1e1100 */
[----:B---3--:R-:W-:Y:S02]  /*0580*/  I2FP.F32.U32 R21, R20 ;  /* 0x0000001400157245 */ /* 0x008fe40000201000 */
[----:B------:R-:W3:Y:S03]  /*0590*/  LDG.E.U8 R20, desc[UR12][R28.64+0x1] ;  /* 0x0000010c1c147981 */ /* 0x000ee6000c1e1100 */
[----:B--2---:R-:W-:Y:S02]  /*05a0*/  FFMA R2, R21, R27, R2 ;  /* 0x0000001b15027223 */ /* 0x004fe40000000002 */
[----:B------:R-:W2:Y:S01]  /*05b0*/  LDG.E.U8 R21, desc[UR12][R28.64+0x2] ;  /* 0x0000020c1c157981 */ /* 0x000ea2000c1e1100 */
[----:B---3--:R-:W-:-:S02]  /*05c0*/  I2FP.F32.U32 R20, R20 ;  /* 0x0000001400147245 */ /* 0x008fc40000201000 */
[----:B--2---:R-:W-:-:S03]  /*05d0*/  I2FP.F32.U32 R21, R21 ;  /* 0x0000001500157245 */ /* 0x004fc60000201000 */
[C---:B------:R-:W-:Y:S02]  /*05e0*/  FFMA R25, R27.reuse, R20, R25 ;  /* 0x000000141b197223 */ /* 0x040fe40000000019 */
        /* <DEDUP_REMOVED lines=20> */
[----:B------:R0:W2:Y:S01]  /*0730*/  LDG.E.U8 R27, desc[UR12][R20.64+0x2] ;  /* 0x0000020c141b7981 */ /* 0x0000a2000c1e1100 */
[----:B------:R-:W-:-:S04]  /*0740*/  UIADD3 UR4, UPT, UPT, UR4, 0x4, URZ ;  /* 0x0000000404047890 */ /* 0x000fc8000fffe0ff */
[----:B------:R-:W-:Y:S01]  /*0750*/  UISETP.NE.AND UP0, UPT, UR4, URZ, UPT ;  /* 0x000000ff0400728c */ /* 0x000fe2000bf05270 */
[----:B0-----:R-:W-:Y:S01]  /*0760*/  MOV R20, R22 ;  /* 0x0000001600147202 */ /* 0x001fe20000000f00 */
[----:B------:R-:W-:Y:S01]  /*0770*/  IMAD.MOV.U32 R21, RZ, RZ, R23 ;  /* 0x000000ffff157224 */ /* 0x000fe200078e0017 */
[----:B------:R-:W-:-:S03]  /*0780*/  IADD3 R10, P0, PT, R10, 0x10, RZ ;  /* 0x000000100a0a7810 */ /* 0x000fc60007f1e0ff */
[----:B------:R-:W-:Y:S01]  /*0790*/  IMAD.WIDE.U32 R22, R3, 0xc, R20 ;  /* 0x0000000c03167825 */ /* 0x000fe200078e0014 */
[----:B------:R-:W-:Y:S02]  /*07a0*/  IADD3.X R11, PT, PT, RZ, R11, RZ, P0, !PT ;  /* 0x0000000bff0b7210 */ /* 0x000fe400007fe4ff */
[----:B---3--:R-:W-:Y:S02]  /*07b0*/  I2FP.F32.U32 R26, R26 ;  /* 0x0000001a001a7245 */ /* 0x008fe40000201000 */
[----:B--2---:R-:W-:-:S03]  /*07c0*/  I2FP.F32.U32 R27, R27 ;  /* 0x0000001b001b7245 */ /* 0x004fc60000201000 */
[C---:B------:R-:W-:Y:S02]  /*07d0*/  FFMA R25, R29.reuse, R26, R25 ;  /* 0x0000001a1d197223 */ /* 0x040fe40000000019 */
[----:B------:R-:W-:Y:S01]  /*07e0*/  FFMA R26, R29, R27, R28 ;  /* 0x0000001b1d1a7223 */ /* 0x000fe2000000001c */
[----:B------:R-:W-:-:S05]  /*07f0*/  IMAD R27, R4, 0xc, RZ ;  /* 0x0000000c041b7824 */ /* 0x000fca00078e02ff */
[----:B------:R-:W-:Y:S01]  /*0800*/  IADD3 R23, PT, PT, R23, R27, RZ ;  /* 0x0000001b17177210 */ /* 0x000fe20007ffe0ff */
[----:B------:R-:W-:Y:S06]  /*0810*/  BRA.U UP0, `(.L_x_2) ;  /* 0xfffffffd00187547 */ /* 0x000fec000b83ffff */
[----:B------:R-:W-:-:S06]  /*0820*/  ULOP3.LUT UR4, UR7, 0x7ffffffc, URZ, 0xc0, !UPT ;  /* 0x7ffffffc07047892 */ /* 0x000fcc000f8ec0ff */
[----:B------:R-:W-:-:S07]  /*0830*/  MOV R5, UR4 ;  /* 0x0000000400057c02 */ /* 0x000fce0008000f00 */
.L_x_1:
[----:B------:R-:W-:-:S04]  /*0840*/  ULOP3.LUT UR5, UR7, 0x3, URZ, 0xc0, !UPT ;  /* 0x0000000307057892 */ /* 0x000fc8000f8ec0ff */
[----:B------:R-:W-:-:S09]  /*0850*/  UISETP.NE.AND UP0, UPT, UR5, URZ, UPT ;  /* 0x000000ff0500728c */ /* 0x000fd2000bf05270 */
[----:B------:R-:W-:Y:S05]  /*0860*/  BRA.U !UP0, `(.L_x_0) ;  /* 0x0000000108fc7547 */ /* 0x000fea000b800000 */
[----:B------:R-:W-:Y:S02]  /*0870*/  UISETP.NE.AND UP0, UPT, UR5, 0x1, UPT ;  /* 0x000000010500788c */ /* 0x000fe4000bf05270 */
[----:B------:R-:W-:-:S04]  /*0880*/  ULOP3.LUT UR4, UR7, 0x1, URZ, 0xc0, !UPT ;  /* 0x0000000107047892 */ /* 0x000fc8000f8ec0ff */
[----:B------:R-:W-:-:S03]  /*0890*/  UISETP.NE.U32.AND UP1, UPT, UR4, 0x1, UPT ;  /* 0x000000010400788c */ /* 0x000fc6000bf25070 */
[----:B------:R-:W-:Y:S08]  /*08a0*/  BRA.U !UP0, `(.L_x_3) ;  /* 0x0000000108947547 */ /* 0x000ff0000b800000 */
[----:B------:R-:W0:Y:S01]  /*08b0*/  LDC.64 R12, c[0x0][0x388] ;  /* 0x0000e200ff0c7b82 */ /* 0x000e220000000a00 */
[----:B------:R-:W-:Y:S02]  /*08c0*/  IADD3 R15, PT, PT, R0, R5, RZ ;  /* 0x00000005000f7210 */ /* 0x000fe40007ffe0ff */
[----:B------:R-:W-:-:S03]  /*08d0*/  MOV R9, RZ ;  /* 0x000000ff00097202 */ /* 0x000fc60000000f00 */
[C---:B------:R-:W-:Y:S02]  /*08e0*/  VIADD R17, R15.reuse, 0x1 ;  /* 0x000000010f117836 */ /* 0x040fe40000000000 */
[----:B------:R-:W1:Y:S01]  /*08f0*/  LDC.64 R10, c[0x0][0x390] ;  /* 0x0000e400ff0a7b82 */ /* 0x000e620000000a00 */
[----:B------:R-:W-:-:S04]  /*0900*/  IMAD.WIDE.U32 R6, R15, R3, R8 ;  /* 0x000000030f067225 */ /* 0x000fc800078e0008 */
[----:B------:R-:W-:Y:S02]  /*0910*/  IMAD R16, R15, R4, R7 ;  /* 0x000000040f107224 */ /* 0x000fe400078e0207 */
[----:B------:R-:W-:-:S04]  /*0920*/  IMAD.WIDE.U32 R14, R17, R3, R8 ;  /* 0x00000003110e7225 */ /* 0x000fc800078e0008 */
[----:B------:R-:W-:Y:S02]  /*0930*/  IMAD R19, R16, 0x3, RZ ;  /* 0x0000000310137824 */ /* 0x000fe400078e02ff */
[----:B------:R-:W-:Y:S02]  /*0940*/  IMAD R17, R17, R4, R15 ;  /* 0x0000000411117224 */ /* 0x000fe400078e020f */
[----:B0-----:R-:W-:-:S04]  /*0950*/  IMAD.WIDE.U32 R6, R6, 0x3, R12 ;  /* 0x0000000306067825 */ /* 0x001fc800078e000c */
[----:B------:R-:W-:Y:S01]  /*0960*/  IMAD.WIDE.U32 R12, R14, 0x3, R12 ;  /* 0x000000030e0c7825 */ /* 0x000fe200078e000c */
[----:B------:R-:W-:-:S03]  /*0970*/  IADD3 R7, PT, PT, R7, R19, RZ ;  /* 0x0000001307077210 */ /* 0x000fc60007ffe0ff */
[----:B------:R-:W-:Y:S02]  /*0980*/  IMAD R17, R17, 0x3, RZ ;  /* 0x0000000311117824 */ /* 0x000fe400078e02ff */
[----:B-1----:R-:W-:Y:S01]  /*0990*/  IMAD.WIDE.U32 R10, R5, 0x4, R10 ;  /* 0x00000004050a7825 */ /* 0x002fe200078e000a */
[----:B------:R-:W2:Y:S02]  /*09a0*/  LDG.E.U8 R14, desc[UR12][R6.64] ;  /* 0x0000000c060e7981 */ /* 0x000ea4000c1e1100 */
[----:B------:R-:W-:Y:S02]  /*09b0*/  IADD3 R13, PT, PT, R13, R17, RZ ;  /* 0x000000110d0d7210 */ /* 0x000fe40007ffe0ff */
[----:B------:R-:W3:Y:S04]  /*09c0*/  LDG.E.U8 R16, desc[UR12][R6.64+0x1] ;  /* 0x0000010c06107981 */ /* 0x000ee8000c1e1100 */
[----:B------:R-:W4:Y:S04]  /*09d0*/  LDG.E.U8 R18, desc[UR12][R6.64+0x2] ;  /* 0x0000020c06127981 */ /* 0x000f28000c1e1100 */
[----:B------:R-:W5:Y:S04]  /*09e0*/  LDG.E.U8 R19, desc[UR12][R12.64] ;  /* 0x0000000c0c137981 */ /* 0x000f68000c1e1100 */
[----:B------:R-:W5:Y:S04]  /*09f0*/  LDG.E.U8 R20, desc[UR12][R12.64+0x1] ;  /* 0x0000010c0c147981 */ /* 0x000f68000c1e1100 */
[----:B------:R-:W5:Y:S04]  /*0a00*/  LDG.E.U8 R22, desc[UR12][R12.64+0x2] ;  /* 0x0000020c0c167981 */ /* 0x000f68000c1e1100 */
[----:B------:R-:W5:Y:S04]  /*0a10*/  LDG.E R15, desc[UR12][R10.64] ;  /* 0x0000000c0a0f7981 */ /* 0x000f68000c1e1900 */
[----:B------:R-:W5:Y:S01]  /*0a20*/  LDG.E R21, desc[UR12][R10.64+0x4] ;  /* 0x0000040c0a157981 */ /* 0x000f62000c1e1900 */
[----:B------:R-:W-:-:S02]  /*0a30*/  IADD3 R5, PT, PT, R5, 0x2, RZ ;  /* 0x0000000205057810 */ /* 0x000fc40007ffe0ff */
[----:B--2---:R-:W-:Y:S02]  /*0a40*/  I2FP.F32.U32 R17, R14 ;  /* 0x0000000e00117245 */ /* 0x004fe40000201000 */
[----:B---3--:R-:W-:Y:S02]  /*0a50*/  I2FP.F32.U32 R16, R16 ;  /* 0x0000001000107245 */ /* 0x008fe40000201000 */
[----:B----4-:R-:W-:Y:S02]  /*0a60*/  I2FP.F32.U32 R18, R18 ;  /* 0x0000001200127245 */ /* 0x010fe40000201000 */
[----:B-----5:R-:W-:Y:S02]  /*0a70*/  I2FP.F32.U32 R19, R19 ;  /* 0x0000001300137245 */ /* 0x020fe40000201000 */
[----:B------:R-:W-:Y:S02]  /*0a80*/  I2FP.F32.U32 R20, R20 ;  /* 0x0000001400147245 */ /* 0x000fe40000201000 */
[----:B------:R-:W-:Y:S01]  /*0a90*/  I2FP.F32.U32 R7, R22 ;  /* 0x0000001600077245 */ /* 0x000fe20000201000 */
[----:B------:R-:W-:Y:S01]  /*0aa0*/  FFMA R2, R17, R15, R2 ;  /* 0x0000000f11027223 */ /* 0x000fe20000000002 */
[C---:B------:R-:W-:Y:S01]  /*0ab0*/  FFMA R16, R15.reuse, R16, R25 ;  /* 0x000000100f107223 */ /* 0x040fe20000000019 */
[----:B------:R-:W-:-:S02]  /*0ac0*/  FFMA R18, R15, R18, R26 ;  /* 0x000000120f127223 */ /* 0x000fc4000000001a */
[----:B------:R-:W-:Y:S01]  /*0ad0*/  FFMA R2, R19, R21, R2 ;  /* 0x0000001513027223 */ /* 0x000fe20000000002 */
[C---:B------:R-:W-:Y:S01]  /*0ae0*/  FFMA R25, R21.reuse, R20, R16 ;  /* 0x0000001415197223 */ /* 0x040fe20000000010 */
[----:B------:R-:W-:-:S07]  /*0af0*/  FFMA R26, R21, R7, R18 ;  /* 0x00000007151a7223 */ /* 0x000fce0000000012 */
.L_x_3:
[----:B------:R-:W-:Y:S05]  /*0b00*/  BRA.U UP1, `(.L_x_0) ;  /* 0x0000000101547547 */ /* 0x000fea000b800000 */
[----:B------:R-:W0:Y:S01]  /*0b10*/  LDC.64 R12, c[0x0][0x388] ;  /* 0x0000e200ff0c7b82 */ /* 0x000e220000000a00 */
[----:B------:R-:W-:Y:S01]  /*0b20*/  IADD3 R15, PT, PT, R0, R5, RZ ;  /* 0x00000005000f7210 */ /* 0x000fe20007ffe0ff */
[----:B------:R-:W-:Y:S01]  /*0b30*/  IMAD.MOV.U32 R11, RZ, RZ, RZ ;  /* 0x000000ffff0b7224 */ /* 0x000fe200078e00ff */
[----:B------:R-:W-:-:S05]  /*0b40*/  MOV R10, R8 ;  /* 0x00000008000a7202 */ /* 0x000fca0000000f00 */
[----:B------:R-:W1:Y:S01]  /*0b50*/  LDC.64 R6, c[0x0][0x390] ;  /* 0x0000e400ff067b82 */ /* 0x000e620000000a00 */
[----:B------:R-:W-:-:S04]  /*0b60*/  IMAD.WIDE.U32 R10, R15, R3, R10 ;  /* 0x000000030f0a7225 */ /* 0x000fc800078e000a */
[----:B------:R-:W-:-:S04]  /*0b70*/  IMAD R4, R15, R4, R11 ;  /* 0x000000040f047224 */ /* 0x000fc800078e020b */
[----:B------:R-:W-:Y:S02]  /*0b80*/  IMAD R3, R4, 0x3, RZ ;  /* 0x0000000304037824 */ /* 0x000fe400078e02ff */
[----:B0-----:R-:W-:-:S05]  /*0b90*/  IMAD.WIDE.U32 R10, R10, 0x3, R12 ;  /* 0x000000030a0a7825 */ /* 0x001fca00078e000c */
[----:B------:R-:W-:Y:S01]  /*0ba0*/  IADD3 R11, PT, PT, R11, R3, RZ ;  /* 0x000000030b0b7210 */ /* 0x000fe20007ffe0ff */
[----:B-1----:R-:W-:-:S04]  /*0bb0*/  IMAD.WIDE.U32 R6, R5, 0x4, R6 ;  /* 0x0000000405067825 */ /* 0x002fc800078e0006 */
[----:B------:R-:W2:Y:S04]  /*0bc0*/  LDG.E.U8 R3, desc[UR12][R10.64] ;  /* 0x0000000c0a037981 */ /* 0x000ea8000c1e1100 */
[----:B------:R-:W3:Y:S04]  /*0bd0*/  LDG.E.U8 R4, desc[UR12][R10.64+0x1] ;  /* 0x0000010c0a047981 */ /* 0x000ee8000c1e1100 */
[----:B------:R-:W4:Y:S04]  /*0be0*/  LDG.E.U8 R5, desc[UR12][R10.64+0x2] ;  /* 0x0000020c0a057981 */ /* 0x000f28000c1e1100 */
[----:B------:R-:W5:Y:S01]  /*0bf0*/  LDG.E R6, desc[UR12][R6.64] ;  /* 0x0000000c06067981 */ /* 0x000f62000c1e1900 */
[----:B--2---:R-:W-:-:S02]  /*0c00*/  I2FP.F32.U32 R3, R3 ;  /* 0x0000000300037245 */ /* 0x004fc40000201000 */
[----:B---3--:R-:W-:Y:S02]  /*0c10*/  I2FP.F32.U32 R4, R4 ;  /* 0x0000000400047245 */ /* 0x008fe40000201000 */
[----:B----4-:R-:W-:Y:S01]  /*0c20*/  I2FP.F32.U32 R5, R5 ;  /* 0x0000000500057245 */ /* 0x010fe20000201000 */
[----:B-----5:R-:W-:Y:S02]  /*0c30*/  FFMA R2, R3, R6, R2 ;  /* 0x0000000603027223 */ /* 0x020fe40000000002 */
[C---:B------:R-:W-:Y:S02]  /*0c40*/  FFMA R25, R6.reuse, R4, R25 ;  /* 0x0000000406197223 */ /* 0x040fe40000000019 */
[----:B------:R-:W-:-:S07]  /*0c50*/  FFMA R26, R6, R5, R26 ;  /* 0x00000005061a7223 */ /* 0x000fce000000001a */
.L_x_0:
[----:B------:R-:W0:Y:S01]  /*0c60*/  LDCU UR4, c[0x0][0x3a4] ;  /* 0x00007480ff0477ac */ /* 0x000e220008000800 */
[----:B------:R-:W1:Y:S01]  /*0c70*/  LDC.64 R6, c[0x0][0x380] ;  /* 0x0000e000ff067b82 */ /* 0x000e620000000a00 */
[----:B------:R-:W-:Y:S01]  /*0c80*/  MOV R4, R8 ;  /* 0x0000000800047202 */ /* 0x000fe20000000f00 */
[C---:B------:R-:W-:Y:S01]  /*0c90*/  IMAD R9, R0.reuse, UR11, RZ ;  /* 0x0000000b00097c24 */ /* 0x040fe2000f8e02ff */
[----:B------:R-:W-:Y:S01]  /*0ca0*/  MOV R5, RZ ;  /* 0x000000ff00057202 */ /* 0x000fe20000000f00 */
[----:B------:R-:W2:Y:S08]  /*0cb0*/  F2I.U32.TRUNC.NTZ R3, R2 ;  /* 0x0000000200037305 */ /* 0x000eb0000020f000 */
[----:B------:R-:W3:Y:S01]  /*0cc0*/  F2I.U32.TRUNC.NTZ R25, R25 ;  /* 0x0000001900197305 */ /* 0x000ee2000020f000 */
[----:B0-----:R-:W-:-:S05]  /*0cd0*/  IMAD.WIDE.U32 R4, R0, UR4, R4 ;  /* 0x0000000400047c25 */ /* 0x001fca000f8e0004 */
[----:B------:R-:W-:Y:S02]  /*0ce0*/  IADD3 R0, PT, PT, R5, R9, RZ ;  /* 0x0000000905007210 */ /* 0x000fe40007ffe0ff */
[----:B------:R-:W0:Y:S01]  /*0cf0*/  F2I.U32.TRUNC.NTZ R9, R26 ;  /* 0x0000001a00097305 */ /* 0x000e22000020f000 */
[----:B-1----:R-:W-:-:S04]  /*0d00*/  IMAD.WIDE.U32 R4, R4, 0x3, R6 ;  /* 0x0000000304047825 */ /* 0x002fc800078e0006 */
[----:B------:R-:W-:-:S05]  /*0d10*/  IMAD R7, R0, 0x3, RZ ;  /* 0x0000000300077824 */ /* 0x000fca00078e02ff */
[----:B------:R-:W-:-:S05]  /*0d20*/  IADD3 R5, PT, PT, R5, R7, RZ ;  /* 0x0000000705057210 */ /* 0x000fca0007ffe0ff */
[----:B--2---:R-:W-:Y:S04]  /*0d30*/  STG.E.U8 desc[UR12][R4.64], R3 ;  /* 0x0000000304007986 */ /* 0x004fe8000c10110c */
[----:B---3--:R-:W-:Y:S04]  /*0d40*/  STG.E.U8 desc[UR12][R4.64+0x1], R25 ;  /* 0x0000011904007986 */ /* 0x008fe8000c10110c */
[----:B0-----:R-:W-:Y:S01]  /*0d50*/  STG.E.U8 desc[UR12][R4.64+0x2], R9 ;  /* 0x0000020904007986 */ /* 0x001fe2000c10110c */
[----:B------:R-:W-:Y:S05]  /*0d60*/  EXIT ;  /* 0x000000000000794d */ /* 0x000fea0003800000 */
.L_x_4:
[----:B------:R-:W-:-:S00]  /*0d70*/  BRA `(.L_x_4) ;  /* 0xfffffffc00fc7947 */ /* 0x000fc0000383ffff */
[----:B------:R-:W-:-:S00]  /*0d80*/  NOP ;  /* 0x0000000000007918 */ /* 0x000fc00000000000 */
[----:B------:R-:W-:-:S00]  /*0d90*/  NOP ;  /* 0x0000000000007918 */ /* 0x000fc00000000000 */
[----:B------:R-:W-:-:S00]  /*0da0*/  NOP ;  /* 0x0000000000007918 */ /* 0x000fc00000000000 */
[----:B------:R-:W-:-:S00]  /*0db0*/  NOP ;  /* 0x0000000000007918 */ /* 0x000fc00000000000 */
[----:B------:R-:W-:-:S00]  /*0dc0*/  NOP ;  /* 0x0000000000007918 */ /* 0x000fc00000000000 */
[----:B------:R-:W-:-:S00]  /*0dd0*/  NOP ;  /* 0x0000000000007918 */ /* 0x000fc00000000000 */
[----:B------:R-:W-:-:S00]  /*0de0*/  NOP ;  /* 0x0000000000007918 */ /* 0x000fc00000000000 */
[----:B------:R-:W-:-:S00]  /*0df0*/  NOP ;  /* 0x0000000000007918 */ /* 0x000fc00000000000 */
.L_x_27:


//--------------------- .text._Z22kernelConvolution_x_nsPhS_Pfiiiii --------------------------
	.section	.text._Z22kernelConvolution_x_nsPhS_Pfiiiii,"ax",@progbits
	.align	128
        .global         _Z22kernelConvolution_x_nsPhS_Pfiiiii
        .type           _Z22kernelConvolution_x_nsPhS_Pfiiiii,@function
        .size           _Z22kernelConvolution_x_nsPhS_Pfiiiii,(.L_x_28 - _Z22kernelConvolution_x_nsPhS_Pfiiiii)
        .other          _Z22kernelConvolution_x_nsPhS_Pfiiiii,@"STO_CUDA_ENTRY STV_DEFAULT"
_Z22kernelConvolution_x_nsPhS_Pfiiiii:
.text._Z22kernelConvolution_x_nsPhS_Pfiiiii:
        /* <DEDUP_REMOVED lines=17> */
[----:B------:R-:W-:Y:S01]  /*0110*/  CS2R R20, SRZ ;  /* 0x0000000000147805 */ /* 0x000fe2000001ff00 */
[----:B------:R-:W1:Y:S01]  /*0120*/  LDCU.64 UR10, c[0x0][0x358] ;  /* 0x00006b00ff0a77ac */ /* 0x000e620008000a00 */
[----:B0-----:R-:W-:-:S09]  /*0130*/  UISETP.GT.AND UP0, UPT, UR6, URZ, UPT ;  /* 0x000000ff0600728c */ /* 0x001fd2000bf04270 */
[----:B-1----:R-:W-:Y:S05]  /*0140*/  BRA.U !UP0, `(.L_x_5) ;  /* 0x0000000908007547 */ /* 0x002fea000b800000 */
[----:B------:R-:W0:Y:S01]  /*0150*/  LDCU UR5, c[0x0][0x39c] ;  /* 0x00007380ff0577ac */ /* 0x000e220008000800 */
[----:B------:R-:W-:Y:S01]  /*0160*/  MOV R3, RZ ;  /* 0x000000ff00037202 */ /* 0x000fe20000000f00 */
[----:B------:R-:W-:Y:S01]  /*0170*/  IMAD.MOV.U32 R13, RZ, RZ, RZ ;  /* 0x000000ffff0d7224 */ /* 0x000fe200078e00ff */
[----:B------:R-:W-:Y:S01]  /*0180*/  CS2R R20, SRZ ;  /* 0x0000000000147805 */ /* 0x000fe2000001ff00 */
[----:B------:R-:W-:Y:S01]  /*0190*/  UISETP.GE.U32.AND UP1, UPT, UR6, 0x4, UPT ;  /* 0x000000040600788c */ /* 0x000fe2000bf26070 */
[----:B------:R-:W-:Y:S01]  /*01a0*/  MOV R22, RZ ;  /* 0x000000ff00167202 */ /* 0x000fe20000000f00 */
[----:B------:R-:W-:-:S04]  /*01b0*/  ULOP3.LUT UR7, UR6, 0x3, URZ, 0xc0, !UPT ;  /* 0x0000000306077892 */ /* 0x000fc8000f8ec0ff */
[----:B------:R-:W-:Y:S02]  /*01c0*/  UISETP.NE.AND UP0, UPT, UR7, URZ, UPT ;  /* 0x000000ff0700728c */ /* 0x000fe4000bf05270 */
[----:B0-----:R-:W-:Y:S02]  /*01d0*/  USHF.R.S32.HI UR4, URZ, 0x1f, UR5 ;  /* 0x0000001fff047899 */ /* 0x001fe40008011405 */
[----:B------:R-:W-:-:S04]  /*01e0*/  IMAD.WIDE.U32 R6, R11, UR5, R2 ;  /* 0x000000050b067c25 */ /* 0x000fc8000f8e0002 */
[----:B------:R-:W-:-:S04]  /*01f0*/  IMAD R5, R11, UR4, RZ ;  /* 0x000000040b057c24 */ /* 0x000fc8000f8e02ff */
[----:B------:R-:W-:Y:S01]  /*0200*/  IMAD.IADD R0, R7, 0x1, R5 ;  /* 0x0000000107007824 */ /* 0x000fe200078e0205 */
[----:B------:R-:W-:Y:S06]  /*0210*/  BRA.U !UP1, `(.L_x_6) ;  /* 0x0000000109f87547 */ /* 0x000fec000b800000 */
[----:B------:R-:W0:Y:S01]  /*0220*/  LDC.64 R4, c[0x0][0x388] ;  /* 0x0000e200ff047b82 */ /* 0x000e220000000a00 */
[----:B------:R-:W1:Y:S01]  /*0230*/  LDCU.64 UR4, c[0x0][0x390] ;  /* 0x00007200ff0477ac */ /* 0x000e620008000a00 */
[----:B------:R-:W-:Y:S02]  /*0240*/  IMAD R9, R0, 0x3, RZ ;  /* 0x0000000300097824 */ /* 0x000fe400078e02ff */
[----:B------:R-:W-:Y:S01]  /*0250*/  IMAD.MOV.U32 R20, RZ, RZ, RZ ;  /* 0x000000ffff147224 */ /* 0x000fe200078e00ff */
[----:B------:R-:W-:-:S04]  /*0260*/  ULOP3.LUT UR8, UR6, 0x7ffffffc, URZ, 0xc0, !UPT ;  /* 0x7ffffffc06087892 */ /* 0x000fc8000f8ec0ff */
[----:B------:R-:W-:Y:S02]  /*0270*/  UIADD3 UR9, UPT, UPT, -UR8, URZ, URZ ;  /* 0x000000ff08097290 */ /* 0x000fe4000fffe1ff */
[----:B------:R-:W-:Y:S01]  /*0280*/  MOV R13, UR8 ;  /* 0x00000008000d7c02 */ /* 0x000fe20008000f00 */
[----:B-1----:R-:W-:-:S04]  /*0290*/  UIADD3 UR4, UP1, UPT, UR4, 0x8, URZ ;  /* 0x0000000804047890 */ /* 0x002fc8000ff3e0ff */
[----:B------:R-:W-:Y:S01]  /*02a0*/  UIADD3.X UR5, UPT, UPT, URZ, UR5, URZ, UP1, !UPT ;  /* 0x00000005ff057290 */ /* 0x000fe20008ffe4ff */
[----:B0-----:R-:W-:Y:S01]  /*02b0*/  IMAD.WIDE.U32 R4, R6, 0x3, R4 ;  /* 0x0000000306047825 */ /* 0x001fe200078e0004 */
[----:B------:R-:W-:Y:S02]  /*02c0*/  MOV R8, UR4 ;  /* 0x0000000400087c02 */ /* 0x000fe40008000f00 */
[----:B------:R-:W-:-:S04]  /*02d0*/  IADD3 R17, P0, PT, R4, 0x5, RZ ;  /* 0x0000000504117810 */ /* 0x000fc80007f1e0ff */
[----:B------:R-:W-:Y:S01]  /*02e0*/  IADD3.X R5, PT, PT, R5, R9, RZ, P0, !PT ;  /* 0x0000000905057210 */ /* 0x000fe200007fe4ff */
[----:B------:R-:W-:-:S08]  /*02f0*/  IMAD.U32 R9, RZ, RZ, UR5 ;  /* 0x00000005ff097e24 */ /* 0x000fd0000f8e00ff */
.L_x_7:
[----:B------:R-:W-:Y:S01]  /*0300*/  MOV R4, R17 ;  /* 0x0000001100047202 */ /* 0x000fe20000000f00 */
[----:B------:R-:W2:Y:S04]  /*0310*/  LDG.E R24, desc[UR10][R8.64+-0x8] ;  /* 0xfffff80a08187981 */ /* 0x000ea8000c1e1900 */
[----:B------:R-:W3:Y:S04]  /*0320*/  LDG.E.U8 R23, desc[UR10][R4.64+-0x4] ;  /* 0xfffffc0a04177981 */ /* 0x000ee8000c1e1100 */
[----:B------:R-:W4:Y:S04]  /*0330*/  LDG.E.U8 R14, desc[UR10][R4.64+-0x5] ;  /* 0xfffffb0a040e7981 */ /* 0x000f28000c1e1100 */
[----:B------:R-:W5:Y:S04]  /*0340*/  LDG.E.U8 R26, desc[UR10][R4.64+-0x3] ;  /* 0xfffffd0a041a7981 */ /* 0x000f68000c1e1100 */
[----:B------:R-:W5:Y:S04]  /*0350*/  LDG.E.U8 R18, desc[UR10][R4.64+-0x2] ;  /* 0xfffffe0a04127981 */ /* 0x000f68000c1e1100 */
[----:B------:R-:W5:Y:S04]  /*0360*/  LDG.E.U8 R19, desc[UR10][R4.64+-0x1] ;  /* 0xffffff0a04137981 */ /* 0x000f68000c1e1100 */
[----:B------:R-:W5:Y:S04]  /*0370*/  LDG.E R12, desc[UR10][R8.64+-0x4] ;  /* 0xfffffc0a080c7981 */ /* 0x000f68000c1e1900 */
[----:B------:R-:W5:Y:S04]  /*0380*/  LDG.E.U8 R17, desc[UR10][R4.64] ;  /* 0x0000000a04117981 */ /* 0x000f68000c1e1100 */
[----:B------:R-:W5:Y:S04]  /*0390*/  LDG.E.U8 R10, desc[UR10][R4.64+0x1] ;  /* 0x0000010a040a7981 */ /* 0x000f68000c1e1100 */
[----:B------:R-:W5:Y:S04]  /*03a0*/  LDG.E.U8 R15, desc[UR10][R4.64+0x2] ;  /* 0x0000020a040f7981 */ /* 0x000f68000c1e1100 */
[----:B------:R-:W5:Y:S01]  /*03b0*/  LDG.E.U8 R16, desc[UR10][R4.64+0x3] ;  /* 0x0000030a04107981 */ /* 0x000f62000c1e1100 */
[----:B---3--:R-:W-:-:S02]  /*03c0*/  I2FP.F32.U32 R23, R23 ;  /* 0x0000001700177245 */ /* 0x008fc40000201000 */
[----:B----4-:R-:W-:-:S03]  /*03d0*/  I2FP.F32.U32 R25, R14 ;  /* 0x0000000e00197245 */ /* 0x010fc60000201000 */
[C---:B--2---:R-:W-:Y:S01]  /*03e0*/  FFMA R27, R24.reuse, R23, R21 ;  /* 0x00000017181b7223 */ /* 0x044fe20000000015 */
[----:B------:R-:W2:Y:S01]  /*03f0*/  LDG.E R14, desc[UR10][R8.64] ;  /* 0x0000000a080e7981 */ /* 0x000ea2000c1e1900 */
[----:B-----5:R-:W-:Y:S01]  /*0400*/  I2FP.F32.U32 R29, R26 ;  /* 0x0000001a001d7245 */ /* 0x020fe20000201000 */
[----:B------:R-:W-:Y:S02]  /*0410*/  FFMA R25, R25, R24, R22 ;  /* 0x0000001819197223 */ /* 0x000fe40000000016 */
[----:B------:R-:W3:Y:S04]  /*0420*/  LDG.E.U8 R21, desc[UR10][R4.64+0x4] ;  /* 0x0000040a04157981 */ /* 0x000ee8000c1e1100 */
[----:B------:R-:W4:Y:S01]  /*0430*/  LDG.E.U8 R22, desc[UR10][R4.64+0x5] ;  /* 0x0000050a04167981 */ /* 0x000f22000c1e1100 */
[----:B------:R-:W-:-:S03]  /*0440*/  FFMA R29, R24, R29, R20 ;  /* 0x0000001d181d7223 */ /* 0x000fc60000000014 */
[----:B------:R0:W5:Y:S04]  /*0450*/  LDG.E.U8 R23, desc[UR10][R4.64+0x6] ;  /* 0x0000060a04177981 */ /* 0x000168000c1e1100 */
[----:B------:R1:W5:Y:S01]  /*0460*/  LDG.E R20, desc[UR10][R8.64+0x4] ;  /* 0x0000040a08147981 */ /* 0x000362000c1e1900 */
[----:B------:R-:W-:Y:S01]  /*0470*/  I2FP.F32.U32 R18, R18 ;  /* 0x0000001200127245 */ /* 0x000fe20000201000 */
[----:B------:R-:W-:Y:S01]  /*0480*/  UIADD3 UR9, UPT, UPT, UR9, 0x4, URZ ;  /* 0x0000000409097890 */ /* 0x000fe2000fffe0ff */
[----:B------:R-:W-:-:S03]  /*0490*/  I2FP.F32.U32 R19, R19 ;  /* 0x0000001300137245 */ /* 0x000fc60000201000 */
[----:B------:R-:W-:Y:S01]  /*04a0*/  FFMA R25, R18, R12, R25 ;  /* 0x0000000c12197223 */ /* 0x000fe20000000019 */
[----:B------:R-:W-:Y:S01]  /*04b0*/  I2FP.F32.U32 R18, R17 ;  /* 0x0000001100127245 */ /* 0x000fe20000201000 */
[----:B------:R-:W-:Y:S01]  /*04c0*/  UISETP.NE.AND UP1, UPT, UR9, URZ, UPT ;  /* 0x000000ff0900728c */ /* 0x000fe2000bf25270 */
[----:B------:R-:W-:Y:S01]  /*04d0*/  I2FP.F32.U32 R10, R10 ;  /* 0x0000000a000a7245 */ /* 0x000fe20000201000 */
[----:B------:R-:W-:Y:S01]  /*04e0*/  FFMA R27, R12, R19, R27 ;  /* 0x000000130c1b7223 */ /* 0x000fe2000000001b */
[----:B------:R-:W-:Y:S02]  /*04f0*/  IADD3 R17, P0, PT, R4, 0xc, RZ ;  /* 0x0000000c04117810 */ /* 0x000fe40007f1e0ff */
[----:B------:R-:W-:Y:S01]  /*0500*/  I2FP.F32.U32 R15, R15 ;  /* 0x0000000f000f7245 */ /* 0x000fe20000201000 */
[----:B------:R-:W-:Y:S01]  /*0510*/  FFMA R29, R12, R18, R29 ;  /* 0x000000120c1d7223 */ /* 0x000fe2000000001d */
[----:B------:R-:W-:Y:S02]  /*0520*/  I2FP.F32.U32 R16, R16 ;  /* 0x0000001000107245 */ /* 0x000fe40000201000 */
[----:B0-----:R-:W-:-:S02]  /*0530*/  IADD3.X R5, PT, PT, RZ, R5, RZ, P0, !PT ;  /* 0x00000005ff057210 */ /* 0x001fc400007fe4ff */
[----:B-1----:R-:W-:-:S05]  /*0540*/  IADD3 R8, P0, PT, R8, 0x10, RZ ;  /* 0x0000001008087810 */ /* 0x002fca0007f1e0ff */
[----:B------:R-:W-:Y:S02]  /*0550*/  IMAD.X R9, RZ, RZ, R9, P0 ;  /* 0x000000ffff097224 */ /* 0x000fe400000e0609 */
[----:B--2---:R-:W-:Y:S01]  /*0560*/  FFMA R25, R10, R14, R25 ;  /* 0x0000000e0a197223 */ /* 0x004fe20000000019 */
[C---:B------:R-:W-:Y:S01]  /*0570*/  FFMA R15, R14.reuse, R15, R27 ;  /* 0x0000000f0e0f7223 */ /* 0x040fe2000000001b */
[----:B---3--:R-:W-:Y:S01]  /*0580*/  I2FP.F32.U32 R4, R21 ;  /* 0x0000001500047245 */ /* 0x008fe20000201000 */
[----:B------:R-:W-:Y:S01]  /*0590*/  FFMA R29, R14, R16, R29 ;  /* 0x000000100e1d7223 */ /* 0x000fe2000000001d */
[----:B----4-:R-:W-:Y:S02]  /*05a0*/  I2FP.F32.U32 R21, R22 ;  /* 0x0000001600157245 */ /* 0x010fe40000201000 */
[----:B-----5:R-:W-:Y:S01]  /*05b0*/  I2FP.F32.U32 R10, R23 ;  /* 0x00000017000a7245 */ /* 0x020fe20000201000 */
[----:B------:R-:W-:Y:S02]  /*05c0*/  FFMA R22, R4, R20, R25 ;  /* 0x0000001404167223 */ /* 0x000fe40000000019 */
[----:B------:R-:W-:-:S02]  /*05d0*/  FFMA R21, R20, R21, R15 ;  /* 0x0000001514157223 */ /* 0x000fc4000000000f */
[----:B------:R-:W-:Y:S01]  /*05e0*/  FFMA R20, R20, R10, R29 ;  /* 0x0000000a14147223 */ /* 0x000fe2000000001d */
[----:B------:R-:W-:Y:S06]  /*05f0*/  BRA.U UP1, `(.L_x_7) ;  /* 0xfffffffd01407547 */ /* 0x000fec000b83ffff */
.L_x_6:
[----:B------:R-:W-:Y:S05]  /*0600*/  BRA.U !UP0, `(.L_x_5) ;  /* 0x0000000108d07547 */ /* 0x000fea000b800000 */
[----:B------:R-:W-:Y:S02]  /*0610*/  UISETP.NE.AND UP0, UPT, UR7, 0x1, UPT ;  /* 0x000000010700788c */ /* 0x000fe4000bf05270 */
[----:B------:R-:W-:-:S04]  /*0620*/  ULOP3.LUT UR4, UR6, 0x1, URZ, 0xc0, !UPT ;  /* 0x0000000106047892 */ /* 0x000fc8000f8ec0ff */
[----:B------:R-:W-:-:S03]  /*0630*/  UISETP.NE.U32.AND UP1, UPT, UR4, 0x1, UPT ;  /* 0x000000010400788c */ /* 0x000fc6000bf25070 */
[----:B------:R-:W-:Y:S08]  /*0640*/  BRA.U !UP0, `(.L_x_8) ;  /* 0x0000000108747547 */ /* 0x000ff0000b800000 */
[----:B------:R-:W0:Y:S01]  /*0650*/  LDC.64 R8, c[0x0][0x388] ;  /* 0x0000e200ff087b82 */ /* 0x000e220000000a00 */
[----:B------:R-:W-:-:S04]  /*0660*/  IADD3 R15, P0, PT, R13, R6, RZ ;  /* 0x000000060d0f7210 */ /* 0x000fc80007f1e0ff */
[----:B------:R-:W-:-:S03]  /*0670*/  IADD3.X R10, PT, PT, RZ, R0, RZ, P0, !PT ;  /* 0x00000000ff0a7210 */ /* 0x000fc600007fe4ff */
[----:B------:R-:W1:Y:S01]  /*0680*/  LDC.64 R4, c[0x0][0x390] ;  /* 0x0000e400ff047b82 */ /* 0x000e620000000a00 */
[----:B0-----:R-:W-:-:S04]  /*0690*/  IMAD.WIDE.U32 R8, R15, 0x3, R8 ;  /* 0x000000030f087825 */ /* 0x001fc800078e0008 */
[----:B------:R-:W-:Y:S02]  /*06a0*/  IMAD R15, R10, 0x3, RZ ;  /* 0x000000030a0f7824 */ /* 0x000fe400078e02ff */
[----:B-1----:R-:W-:-:S03]  /*06b0*/  IMAD.WIDE.U32 R4, R13, 0x4, R4 ;  /* 0x000000040d047825 */ /* 0x002fc600078e0004 */
[----:B------:R-:W-:Y:S02]  /*06c0*/  IADD3 R9, PT, PT, R9, R15, RZ ;  /* 0x0000000f09097210 */ /* 0x000fe40007ffe0ff */
[----:B------:R-:W2:Y:S04]  /*06d0*/  LDG.E R15, desc[UR10][R4.64] ;  /* 0x0000000a040f7981 */ /* 0x000ea8000c1e1900 */
[----:B------:R-:W3:Y:S04]  /*06e0*/  LDG.E.U8 R10, desc[UR10][R8.64] ;  /* 0x0000000a080a7981 */ /* 0x000ee8000c1e1100 */
[----:B------:R-:W4:Y:S04]  /*06f0*/  LDG.E.U8 R12, desc[UR10][R8.64+0x1] ;  /* 0x0000010a080c7981 */ /* 0x000f28000c1e1100 */
[----:B------:R-:W5:Y:S04]  /*0700*/  LDG.E.U8 R14, desc[UR10][R8.64+0x2] ;  /* 0x0000020a080e7981 */ /* 0x000f68000c1e1100 */
[----:B------:R-:W2:Y:S04]  /*0710*/  LDG.E.U8 R16, desc[UR10][R8.64+0x3] ;  /* 0x0000030a08107981 */ /* 0x000ea8000c1e1100 */
[----:B------:R-:W2:Y:S04]  /*0720*/  LDG.E.U8 R18, desc[UR10][R8.64+0x4] ;  /* 0x0000040a08127981 */ /* 0x000ea8000c1e1100 */
[----:B------:R-:W2:Y:S04]  /*0730*/  LDG.E.U8 R23, desc[UR10][R8.64+0x5] ;  /* 0x0000050a08177981 */ /* 0x000ea8000c1e1100 */
[----:B------:R-:W2:Y:S01]  /*0740*/  LDG.E R19, desc[UR10][R4.64+0x4] ;  /* 0x0000040a04137981 */ /* 0x000ea2000c1e1900 */
[----:B------:R-:W-:Y:S01]  /*0750*/  VIADD R13, R13, 0x2 ;  /* 0x000000020d0d7836 */ /* 0x000fe20000000000 */
[----:B---3--:R-:W-:-:S02]  /*0760*/  I2FP.F32.U32 R17, R10 ;  /* 0x0000000a00117245 */ /* 0x008fc40000201000 */
[----:B----4-:R-:W-:Y:S02]  /*0770*/  I2FP.F32.U32 R12, R12 ;  /* 0x0000000c000c7245 */ /* 0x010fe40000201000 */
[----:B-----5:R-:W-:Y:S01]  /*0780*/  I2FP.F32.U32 R14, R14 ;  /* 0x0000000e000e7245 */ /* 0x020fe20000201000 */
[----:B--2---:R-:W-:Y:S02]  /*0790*/  FFMA R17, R17, R15, R22 ;  /* 0x0000000f11117223 */ /* 0x004fe40000000016 */
[C---:B------:R-:W-:Y:S01]  /*07a0*/  FFMA R12, R15.reuse, R12, R21 ;  /* 0x0000000c0f0c7223 */ /* 0x040fe20000000015 */
[----:B------:R-:W-:Y:S01]  /*07b0*/  I2FP.F32.U32 R16, R16 ;  /* 0x0000001000107245 */ /* 0x000fe20000201000 */
[----:B------:R-:W-:Y:S01]  /*07c0*/  FFMA R14, R15, R14, R20 ;  /* 0x0000000e0f0e7223 */ /* 0x000fe20000000014 */
[----:B------:R-:W-:Y:S02]  /*07d0*/  I2FP.F32.U32 R18, R18 ;  /* 0x0000001200127245 */ /* 0x000fe40000201000 */
[----:B------:R-:W-:Y:S01]  /*07e0*/  I2FP.F32.U32 R23, R23 ;  /* 0x0000001700177245 */ /* 0x000fe20000201000 */
[----:B------:R-:W-:-:S02]  /*07f0*/  FFMA R22, R16, R19, R17 ;  /* 0x0000001310167223 */ /* 0x000fc40000000011 */
[C---:B------:R-:W-:Y:S02]  /*0800*/  FFMA R21, R19.reuse, R18, R12 ;  /* 0x0000001213157223 */ /* 0x040fe4000000000c */
[----:B------:R-:W-:-:S07]  /*0810*/  FFMA R20, R19, R23, R14 ;  /* 0x0000001713147223 */ /* 0x000fce000000000e */
.L_x_8:
[----:B------:R-:W-:Y:S05]  /*0820*/  BRA.U UP1, `(.L_x_5) ;  /* 0x0000000101487547 */ /* 0x000fea000b800000 */
[----:B------:R-:W0:Y:S01]  /*0830*/  LDC.64 R8, c[0x0][0x388] ;  /* 0x0000e200ff087b82 */ /* 0x000e220000000a00 */
[----:B------:R-:W-:-:S04]  /*0840*/  IADD3 R7, P0, PT, R13, R6, RZ ;  /* 0x000000060d077210 */ /* 0x000fc80007f1e0ff */
[----:B------:R-:W-:-:S03]  /*0850*/  IADD3.X R0, PT, PT, RZ, R0, RZ, P0, !PT ;  /* 0x00000000ff007210 */ /* 0x000fc600007fe4ff */
[----:B------:R-:W1:Y:S01]  /*0860*/  LDC.64 R4, c[0x0][0x390] ;  /* 0x0000e400ff047b82 */ /* 0x000e620000000a00 */
[----:B0-----:R-:W-:-:S04]  /*0870*/  IMAD.WIDE.U32 R6, R7, 0x3, R8 ;  /* 0x0000000307067825 */ /* 0x001fc800078e0008 */
[----:B------:R-:W-:Y:S02]  /*0880*/  IMAD R9, R0, 0x3, RZ ;  /* 0x0000000300097824 */ /* 0x000fe400078e02ff */
[----:B-1----:R-:W-:-:S03]  /*0890*/  IMAD.WIDE.U32 R4, R13, 0x4, R4 ;  /* 0x000000040d047825 */ /* 0x002fc600078e0004 */
[----:B------:R-:W-:-:S05]  /*08a0*/  IADD3 R7, PT, PT, R7, R9, RZ ;  /* 0x0000000907077210 */ /* 0x000fca0007ffe0ff */
        /* <DEDUP_REMOVED lines=10> */
.L_x_5:
[----:B------:R-:W0:Y:S01]  /*0950*/  LDC.64 R4, c[0x0][0x380] ;  /* 0x0000e000ff047b82 */ /* 0x000e220000000a00 */
[----:B------:R-:W-:Y:S01]  /*0960*/  IMAD.MOV.U32 R3, RZ, RZ, RZ ;  /* 0x000000ffff037224 */ /* 0x000fe200078e00ff */
[----:B------:R-:W1:Y:S01]  /*0970*/  F2I.U32.TRUNC.NTZ R7, R22 ;  /* 0x0000001600077305 */ /* 0x000e62000020f000 */
[----:B------:R-:W-:-:S04]  /*0980*/  IMAD.WIDE.U32 R2, R11, UR15, R2 ;  /* 0x0000000f0b027c25 */ /* 0x000fc8000f8e0002 */
[----:B------:R-:W-:-:S03]  /*0990*/  IMAD R11, R11, UR12, RZ ;  /* 0x0000000c0b0b7c24 */ /* 0x000fc6000f8e02ff */
[----:B------:R-:W2:Y:S02]  /*09a0*/  F2I.U32.TRUNC.NTZ R21, R21 ;  /* 0x0000001500157305 */ /* 0x000ea4000020f000 */
[----:B------:R-:W-:-:S06]  /*09b0*/  IADD3 R0, PT, PT, R3, R11, RZ ;  /* 0x0000000b03007210 */ /* 0x000fcc0007ffe0ff */
[----:B------:R-:W3:Y:S01]  /*09c0*/  F2I.U32.TRUNC.NTZ R9, R20 ;  /* 0x0000001400097305 */ /* 0x000ee2000020f000 */
[----:B0-----:R-:W-:-:S04]  /*09d0*/  IMAD.WIDE.U32 R2, R2, 0x3, R4 ;  /* 0x0000000302027825 */ /* 0x001fc800078e0004 */
[----:B------:R-:W-:-:S05]  /*09e0*/  IMAD R5, R0, 0x3, RZ ;  /* 0x0000000300057824 */ /* 0x000fca00078e02ff */
[----:B------:R-:W-:-:S05]  /*09f0*/  IADD3 R3, PT, PT, R3, R5, RZ ;  /* 0x0000000503037210 */ /* 0x000fca0007ffe0ff */
[----:B-1----:R-:W-:Y:S04]  /*0a00*/  STG.E.U8 desc[UR10][R2.64], R7 ;  /* 0x0000000702007986 */ /* 0x002fe8000c10110a */
[----:B--2---:R-:W-:Y:S04]  /*0a10*/  STG.E.U8 desc[UR10][R2.64+0x1], R21 ;  /* 0x0000011502007986 */ /* 0x004fe8000c10110a */
[----:B---3--:R-:W-:Y:S01]  /*0a20*/  STG.E.U8 desc[UR10][R2.64+0x2], R9 ;  /* 0x0000020902007986 */ /* 0x008fe2000c10110a */
[----:B------:R-:W-:Y:S05]  /*0a30*/  EXIT ;  /* 0x000000000000794d */ /* 0x000fea0003800000 */
.L_x_9:
        /* <DEDUP_REMOVED lines=12> */
.L_x_28:


//--------------------- .text._Z19kernelConvolution_yPhS_Pfiiiii --------------------------
	.section	.text._Z19kernelConvolution_yPhS_Pfiiiii,"ax",@progbits
	.align	128
        .global         _Z19kernelConvolution_yPhS_Pfiiiii
        .type           _Z19kernelConvolution_yPhS_Pfiiiii,@function
        .size           _Z19kernelConvolution_yPhS_Pfiiiii,(.L_x_29 - _Z19kernelConvolution_yPhS_Pfiiiii)
        .other          _Z19kernelConvolution_yPhS_Pfiiiii,@"STO_CUDA_ENTRY STV_DEFAULT"
_Z19kernelConvolution_yPhS_Pfiiiii:
.text._Z19kernelConvolution_yPhS_Pfiiiii:
[----:B------:R-:W-:Y:S01]  /*0000*/  LDC R1, c[0x0][0x37c] ;  /* 0x0000df00ff017b82 */ /* 0x000fe20000000800 */
[----:B------:R-:W0:Y:S01]  /*0010*/  S2R R9, SR_TID.X ;  /* 0x0000000000097919 */ /* 0x000e220000002100 */
[----:B------:R-:W1:Y:S06]  /*0020*/  LDCU UR6, c[0x0][0x364] ;  /* 0x00006c80ff0677ac */ /* 0x000e6c0008000800 */
[----:B------:R-:W0:Y:S01]  /*0030*/  S2UR UR5, SR_CTAID.X ;  /* 0x00000000000579c3 */ /* 0x000e220000002500 */
[----:B------:R-:W2:Y:S01]  /*0040*/  S2R R3, SR_TID.Y ;  /* 0x0000000000037919 */ /* 0x000ea20000002200 */
[----:B------:R-:W3:Y:S06]  /*0050*/  LDCU.64 UR12, c[0x0][0x3a0] ;  /* 0x00007400ff0c77ac */ /* 0x000eec0008000a00 */
[----:B------:R-:W0:Y:S08]  /*0060*/  LDC R0, c[0x0][0x360] ;  /* 0x0000d800ff007b82 */ /* 0x000e300000000800 */
[----:B------:R-:W1:Y:S01]  /*0070*/  S2UR UR4, SR_CTAID.Y ;  /* 0x00000000000479c3 */ /* 0x000e620000002600 */
[----:B---3--:R-:W-:Y:S01]  /*0080*/  USHF.R.S32.HI UR9, URZ, 0x1f, UR13 ;  /* 0x0000001fff097899 */ /* 0x008fe2000801140d */
[----:B0-----:R-:W-:-:S05]  /*0090*/  IMAD R2, R0, UR5, R9 ;  /* 0x0000000500027c24 */ /* 0x001fca000f8e0209 */
[----:B------:R-:W-:Y:S01]  /*00a0*/  ISETP.GE.U32.AND P0, PT, R2, UR13, PT ;  /* 0x0000000d02007c0c */ /* 0x000fe2000bf06070 */
[----:B-1----:R-:W-:-:S03]  /*00b0*/  UIMAD UR4, UR6, UR4, URZ ;  /* 0x00000004060472a4 */ /* 0x002fc6000f8e02ff */
[----:B------:R-:W-:-:S03]  /*00c0*/  ISETP.GE.U32.AND.EX P0, PT, RZ, UR9, PT, P0 ;  /* 0x00000009ff007c0c */ /* 0x000fc6000bf06100 */
[----:B--2---:R-:W-:-:S04]  /*00d0*/  IADD3 R7, PT, PT, R3, UR4, RZ ;  /* 0x0000000403077c10 */ /* 0x004fc8000fffe0ff */
[----:B------:R-:W-:-:S13]  /*00e0*/  ISETP.GE.U32.OR P0, PT, R7, UR12, P0 ;  /* 0x0000000c07007c0c */ /* 0x000fda0008706470 */
[----:B------:R-:W-:Y:S05]  /*00f0*/  @P0 EXIT ;  /* 0x000000000000094d */ /* 0x000fea0003800000 */
[----:B------:R-:W0:Y:S01]  /*0100*/  LDCU UR12, c[0x0][0x3a8] ;  /* 0x00007500ff0c77ac */ /* 0x000e220008000800 */
[----:B------:R-:W-:Y:S01]  /*0110*/  BSSY.RECONVERGENT B0, `(.L_x_10) ;  /* 0x000001d000007945 */ /* 0x000fe20003800200 */
[----:B------:R-:W1:Y:S01]  /*0120*/  LDCU.64 UR10, c[0x0][0x358] ;  /* 0x00006b00ff0a77ac */ /* 0x000e620008000a00 */
[----:B------:R-:W2:Y:S01]  /*0130*/  LDCU UR7, c[0x0][0x39c] ;  /* 0x00007380ff0777ac */ /* 0x000ea20008000800 */
[----:B0-----:R-:W-:-:S06]  /*0140*/  UIADD3 UR5, UPT, UPT, UR6, -0x1, UR12 ;  /* 0xffffffff06057890 */ /* 0x001fcc000fffe00c */
[----:B------:R-:W-:-:S13]  /*0150*/  ISETP.GE.AND P0, PT, R3, UR5, PT ;  /* 0x0000000503007c0c */ /* 0x000fda000bf06270 */
[----:B-12---:R-:W-:Y:S05]  /*0160*/  @P0 BRA `(.L_x_11) ;  /* 0x00000000005c0947 */ /* 0x006fea0003800000 */
[----:B------:R-:W0:Y:S01]  /*0170*/  S2R R11, SR_CgaCtaId ;  /* 0x00000000000b7919 */ /* 0x000e220000008800 */
[----:B------:R-:W1:Y:S01]  /*0180*/  LDC.64 R4, c[0x0][0x388] ;  /* 0x0000e200ff047b82 */ /* 0x000e620000000a00 */
[----:B------:R-:W-:Y:S02]  /*0190*/  MOV R6, 0x400 ;  /* 0x0000040000067802 */ /* 0x000fe40000000f00 */
[----:B------:R-:W-:Y:S02]  /*01a0*/  MOV R8, R3 ;  /* 0x0000000300087202 */ /* 0x000fe40000000f00 */
[----:B0-----:R-:W-:-:S07]  /*01b0*/  LEA R6, R11, R6, 0x18 ;  /* 0x000000060b067211 */ /* 0x001fce00078ec0ff */
.L_x_12:
[----:B------:R-:W-:-:S04]  /*01c0*/  VIADD R10, R8, UR4 ;  /* 0x00000004080a7c36 */ /* 0x000fc80008000000 */
[----:B------:R-:W-:-:S05]  /*01d0*/  IMAD R11, R10, UR7, RZ ;  /* 0x000000070a0b7c24 */ /* 0x000fca000f8e02ff */
[----:B------:R-:W-:-:S04]  /*01e0*/  IADD3 R11, P0, PT, R11, R2, RZ ;  /* 0x000000020b0b7210 */ /* 0x000fc80007f1e0ff */
[----:B0-----:R-:W-:Y:S01]  /*01f0*/  IADD3.X R12, PT, PT, RZ, RZ, RZ, P0, !PT ;  /* 0x000000ffff0c7210 */ /* 0x001fe200007fe4ff */
[----:B-1----:R-:W-:-:S04]  /*0200*/  IMAD.WIDE.U32 R10, R11, 0x3, R4 ;  /* 0x000000030b0a7825 */ /* 0x002fc800078e0004 */
[----:B------:R-:W-:-:S04]  /*0210*/  IMAD R13, R12, 0x3, RZ ;  /* 0x000000030c0d7824 */ /* 0x000fc800078e02ff */
[----:B------:R-:W-:-:S05]  /*0220*/  IMAD.IADD R11, R11, 0x1, R13 ;  /* 0x000000010b0b7824 */ /* 0x000fca00078e020d */
[----:B------:R-:W2:Y:S04]  /*0230*/  LDG.E.U8 R12, desc[UR10][R10.64] ;  /* 0x0000000a0a0c7981 */ /* 0x000ea8000c1e1100 */
[----:B------:R-:W3:Y:S04]  /*0240*/  LDG.E.U8 R14, desc[UR10][R10.64+0x1] ;  /* 0x0000010a0a0e7981 */ /* 0x000ee8000c1e1100 */
[----:B------:R-:W4:Y:S01]  /*0250*/  LDG.E.U8 R16, desc[UR10][R10.64+0x2] ;  /* 0x0000020a0a107981 */ /* 0x000f22000c1e1100 */
[----:B------:R-:W-:Y:S01]  /*0260*/  IMAD R13, R0, R8, R9 ;  /* 0x00000008000d7224 */ /* 0x000fe200078e0209 */
[----:B------:R-:W-:-:S03]  /*0270*/  IADD3 R8, PT, PT, R8, UR6, RZ ;  /* 0x0000000608087c10 */ /* 0x000fc6000fffe0ff */
[----:B------:R-:W-:Y:S01]  /*0280*/  IMAD R13, R13, 0x3, R6 ;  /* 0x000000030d0d7824 */ /* 0x000fe200078e0206 */
[----:B------:R-:W-:-:S04]  /*0290*/  ISETP.GE.AND P0, PT, R8, UR5, PT ;  /* 0x0000000508007c0c */ /* 0x000fc8000bf06270 */
[----:B--2---:R0:W-:Y:S04]  /*02a0*/  STS.U8 [R13], R12 ;  /* 0x0000000c0d007388 */ /* 0x0041e80000000000 */
[----:B---3--:R0:W-:Y:S04]  /*02b0*/  STS.U8 [R13+0x1], R14 ;  /* 0x0000010e0d007388 */ /* 0x0081e80000000000 */
[----:B----4-:R0:W-:Y:S01]  /*02c0*/  STS.U8 [R13+0x2], R16 ;  /* 0x000002100d007388 */ /* 0x0101e20000000000 */
[----:B------:R-:W-:Y:S05]  /*02d0*/  @!P0 BRA `(.L_x_12) ;  /* 0xfffffffc00b88947 */ /* 0x000fea000383ffff */
.L_x_11:
[----:B------:R-:W-:Y:S05]  /*02e0*/  BSYNC.RECONVERGENT B0 ;  /* 0x0000000000007941 */ /* 0x000fea0003800200 */
.L_x_10:
[----:B------:R-:W-:Y:S01]  /*02f0*/  BAR.SYNC.DEFER_BLOCKING 0x0 ;  /* 0x0000000000007b1d */ /* 0x000fe20000010000 */
[----:B------:R-:W-:Y:S01]  /*0300*/  UISETP.GE.AND UP0, UPT, UR12, 0x1, UPT ;  /* 0x000000010c00788c */ /* 0x000fe2000bf06270 */
[----:B0-----:R-:W-:Y:S02]  /*0310*/  HFMA2 R13, -RZ, RZ, 0, 0 ;  /* 0x00000000ff0d7431 */ /* 0x001fe400000001ff */
[----:B------:R-:W-:Y:S01]  /*0320*/  IMAD.MOV.U32 R23, RZ, RZ, RZ ;  /* 0x000000ffff177224 */ /* 0x000fe200078e00ff */
[----:B------:R-:W-:-:S05]  /*0330*/  MOV R21, RZ ;  /* 0x000000ff00157202 */ /* 0x000fca0000000f00 */
[----:B------:R-:W-:Y:S05]  /*0340*/  BRA.U !UP0, `(.L_x_13) ;  /* 0x0000000508f87547 */ /* 0x000fea000b800000 */
[----:B------:R-:W-:Y:S01]  /*0350*/  UISETP.GE.U32.AND UP1, UPT, UR12, 0x4, UPT ;  /* 0x000000040c00788c */ /* 0x000fe2000bf26070 */
[----:B------:R-:W-:Y:S01]  /*0360*/  MOV R8, RZ ;  /* 0x000000ff00087202 */ /* 0x000fe20000000f00 */
[----:B------:R-:W-:Y:S01]  /*0370*/  ULOP3.LUT UR6, UR12, 0x3, URZ, 0xc0, !UPT ;  /* 0x000000030c067892 */ /* 0x000fe2000f8ec0ff */
[----:B------:R-:W-:-:S03]  /*0380*/  IMAD.MOV.U32 R13, RZ, RZ, RZ ;  /* 0x000000ffff0d7224 */ /* 0x000fc600078e00ff */
[----:B------:R-:W-:-:S03]  /*0390*/  UISETP.NE.AND UP0, UPT, UR6, URZ, UPT ;  /* 0x000000ff0600728c */ /* 0x000fc6000bf05270 */
[----:B------:R-:W-:Y:S08]  /*03a0*/  BRA.U !UP1, `(.L_x_14) ;  /* 0x0000000509047547 */ /* 0x000ff0000b800000 */
[----:B------:R-:W0:Y:S01]  /*03b0*/  S2R R5, SR_CgaCtaId ;  /* 0x0000000000057919 */ /* 0x000e220000008800 */
[----:B------:R-:W1:Y:S01]  /*03c0*/  LDCU.64 UR4, c[0x0][0x390] ;  /* 0x00007200ff0477ac */ /* 0x000e620008000a00 */
[----:B------:R-:W-:Y:S01]  /*03d0*/  MOV R4, 0x400 ;  /* 0x0000040000047802 */ /* 0x000fe20000000f00 */
[----:B------:R-:W-:Y:S02]  /*03e0*/  IMAD R11, R3, R0, R9 ;  /* 0x00000000030b7224 */ /* 0x000fe400078e0209 */
[----:B------:R-:W-:Y:S01]  /*03f0*/  HFMA2 R13, -RZ, RZ, 0, 0 ;  /* 0x00000000ff0d7431 */ /* 0x000fe200000001ff */
[----:B------:R-:W-:Y:S01]  /*0400*/  ULOP3.LUT UR7, UR12, 0x7ffffffc, URZ, 0xc0, !UPT ;  /* 0x7ffffffc0c077892 */ /* 0x000fe2000f8ec0ff */
[----:B------:R-:W-:Y:S01]  /*0410*/  MOV R23, RZ ;  /* 0x000000ff00177202 */ /* 0x000fe20000000f00 */
[----:B------:R-:W-:Y:S02]  /*0420*/  IMAD.MOV.U32 R21, RZ, RZ, RZ ;  /* 0x000000ffff157224 */ /* 0x000fe400078e00ff */
[----:B------:R-:W-:-:S02]  /*0430*/  UIADD3 UR8, UPT, UPT, -UR7, URZ, URZ ;  /* 0x000000ff07087290 */ /* 0x000fc4000fffe1ff */
[----:B------:R-:W-:Y:S01]  /*0440*/  MOV R8, UR7 ;  /* 0x0000000700087c02 */ /* 0x000fe20008000f00 */
[----:B-1----:R-:W-:-:S04]  /*0450*/  UIADD3 UR4, UP1, UPT, UR4, 0x8, URZ ;  /* 0x0000000804047890 */ /* 0x002fc8000ff3e0ff */
[----:B------:R-:W-:Y:S01]  /*0460*/  UIADD3.X UR5, UPT, UPT, URZ, UR5, URZ, UP1, !UPT ;  /* 0x00000005ff057290 */ /* 0x000fe20008ffe4ff */
[----:B0-----:R-:W-:-:S05]  /*0470*/  LEA R4, R5, R4, 0x18 ;  /* 0x0000000405047211 */ /* 0x001fca00078ec0ff */
[----:B------:R-:W-:Y:S02]  /*0480*/  IMAD.U32 R5, RZ, RZ, UR5 ;  /* 0x00000005ff057e24 */ /* 0x000fe4000f8e00ff */
[----:B------:R-:W-:Y:S01]  /*0490*/  IMAD R11, R11, 0x3, R4 ;  /* 0x000000030b0b7824 */ /* 0x000fe200078e0204 */
[----:B------:R-:W-:-:S07]  /*04a0*/  MOV R4, UR4 ;  /* 0x0000000400047c02 */ /* 0x000fce0008000f00 */
.L_x_15:
[----:B------:R-:W2:Y:S04]  /*04b0*/  LDG.E R6, desc[UR10][R4.64+-0x8] ;  /* 0xfffff80a04067981 */ /* 0x000ea8000c1e1900 */
[----:B------:R-:W3:Y:S04]  /*04c0*/  LDG.E R16, desc[UR10][R4.64+-0x4] ;  /* 0xfffffc0a04107981 */ /* 0x000ee8000c1e1900 */
[----:B------:R-:W4:Y:S04]  /*04d0*/  LDG.E R14, desc[UR10][R4.64] ;  /* 0x0000000a040e7981 */ /* 0x000f28000c1e1900 */
[----:B------:R0:W5:Y:S01]  /*04e0*/  LDG.E R10, desc[UR10][R4.64+0x4] ;  /* 0x0000040a040a7981 */ /* 0x000162000c1e1900 */
[----:B------:R-:W-:Y:S01]  /*04f0*/  IMAD R29, R0, 0x3, R11 ;  /* 0x00000003001d7824 */ /* 0x000fe200078e020b */
[----:B------:R-:W-:-:S02]  /*0500*/  UIADD3 UR8, UPT, UPT, UR8, 0x4, URZ ;  /* 0x0000000408087890 */ /* 0x000fc4000fffe0ff */
[----:B------:R-:W1:Y:S01]  /*0510*/  LDS.U8 R19, [R11] ;  /* 0x000000000b137984 */ /* 0x000e620000000000 */
[C---:B------:R-:W-:Y:S01]  /*0520*/  IMAD R27, R0.reuse, 0x3, R29 ;  /* 0x00000003001b7824 */ /* 0x040fe200078e021d */
[----:B------:R-:W-:Y:S02]  /*0530*/  UISETP.NE.AND UP1, UPT, UR8, URZ, UPT ;  /* 0x000000ff0800728c */ /* 0x000fe4000bf25270 */
[----:B------:R-:W1:Y:S01]  /*0540*/  LDS.U8 R20, [R11+0x1] ;  /* 0x000001000b147984 */ /* 0x000e620000000000 */
[----:B------:R-:W-:Y:S01]  /*0550*/  IMAD R28, R0, 0x3, R27 ;  /* 0x00000003001c7824 */ /* 0x000fe200078e021b */
[----:B0-----:R-:W-:Y:S02]  /*0560*/  IADD3 R4, P0, PT, R4, 0x10, RZ ;  /* 0x0000001004047810 */ /* 0x001fe40007f1e0ff */
[----:B------:R0:W1:Y:S02]  /*0570*/  LDS.U8 R12, [R11+0x2] ;  /* 0x000002000b0c7984 */ /* 0x0000640000000000 */
[----:B------:R-:W-:-:S02]  /*0580*/  IADD3.X R5, PT, PT, RZ, R5, RZ, P0, !PT ;  /* 0x00000005ff057210 */ /* 0x000fc400007fe4ff */
[----:B------:R-:W1:Y:S04]  /*0590*/  LDS.U8 R15, [R29] ;  /* 0x000000001d0f7984 */ /* 0x000e680000000000 */
[----:B------:R-:W1:Y:S01]  /*05a0*/  LDS.U8 R17, [R29+0x1] ;  /* 0x000001001d117984 */ /* 0x000e620000000000 */
[----:B0-----:R-:W-:-:S03]  /*05b0*/  IMAD R11, R0, 0xc, R11 ;  /* 0x0000000c000b7824 */ /* 0x001fc600078e020b */
[----:B------:R-:W0:Y:S04]  /*05c0*/  LDS.U8 R18, [R29+0x2] ;  /* 0x000002001d127984 */ /* 0x000e280000000000 */
[----:B------:R-:W0:Y:S04]  /*05d0*/  LDS.U8 R25, [R28+0x1] ;  /* 0x000001001c197984 */ /* 0x000e280000000000 */
[----:B------:R-:W0:Y:S01]  /*05e0*/  LDS.U8 R26, [R28+0x2] ;  /* 0x000002001c1a7984 */ /* 0x000e220000000000 */
[----:B-1----:R-:W-:-:S03]  /*05f0*/  I2FP.F32.U32 R22, R19 ;  /* 0x0000001300167245 */ /* 0x002fc60000201000 */
[----:B------:R-:W-:Y:S01]  /*0600*/  LDS.U8 R19, [R27] ;  /* 0x000000001b137984 */ /* 0x000fe20000000000 */
[----:B------:R-:W-:-:S03]  /*0610*/  I2FP.F32.U32 R24, R20 ;  /* 0x0000001400187245 */ /* 0x000fc60000201000 */
[----:B------:R-:W1:Y:S01]  /*0620*/  LDS.U8 R20, [R27+0x1] ;  /* 0x000001001b147984 */ /* 0x000e620000000000 */
[----:B------:R-:W-:Y:S02]  /*0630*/  I2FP.F32.U32 R12, R12 ;  /* 0x0000000c000c7245 */ /* 0x000fe40000201000 */
[----:B------:R-:W-:Y:S02]  /*0640*/  I2FP.F32.U32 R15, R15 ;  /* 0x0000000f000f7245 */ /* 0x000fe40000201000 */
[----:B------:R-:W-:Y:S02]  /*0650*/  I2FP.F32.U32 R17, R17 ;  /* 0x0000001100117245 */ /* 0x000fe40000201000 */
[----:B0-----:R-:W-:Y:S02]  /*0660*/  I2FP.F32.U32 R18, R18 ;  /* 0x0000001200127245 */ /* 0x001fe40000201000 */
[----:B------:R-:W-:Y:S02]  /*0670*/  I2FP.F32.U32 R25, R25 ;  /* 0x0000001900197245 */ /* 0x000fe40000201000 */
[----:B------:R-:W-:-:S02]  /*0680*/  I2FP.F32.U32 R26, R26 ;  /* 0x0000001a001a7245 */ /* 0x000fc40000201000 */
[----:B-1----:R-:W-:Y:S01]  /*0690*/  I2FP.F32.U32 R20, R20 ;  /* 0x0000001400147245 */ /* 0x002fe20000201000 */
[----:B--2---:R-:W-:Y:S01]  /*06a0*/  FFMA R21, R22, R6, R21 ;  /* 0x0000000616157223 */ /* 0x004fe20000000015 */
[C---:B------:R-:W-:Y:S01]  /*06b0*/  FFMA R23, R6.reuse, R24, R23 ;  /* 0x0000001806177223 */ /* 0x040fe20000000017 */
[----:B------:R-:W0:Y:S01]  /*06c0*/  LDS.U8 R22, [R27+0x2] ;  /* 0x000002001b167984 */ /* 0x000e220000000000 */
[----:B------:R-:W-:Y:S01]  /*06d0*/  FFMA R13, R6, R12, R13 ;  /* 0x0000000c060d7223 */ /* 0x000fe2000000000d */
[----:B------:R-:W-:Y:S01]  /*06e0*/  I2FP.F32.U32 R6, R19 ;  /* 0x0000001300067245 */ /* 0x000fe20000201000 */
[----:B---3--:R-:W-:Y:S01]  /*06f0*/  FFMA R21, R15, R16, R21 ;  /* 0x000000100f157223 */ /* 0x008fe20000000015 */
[----:B------:R-:W1:Y:S01]  /*0700*/  LDS.U8 R24, [R28] ;  /* 0x000000001c187984 */ /* 0x000e620000000000 */
[C---:B------:R-:W-:Y:S01]  /*0710*/  FFMA R17, R16.reuse, R17, R23 ;  /* 0x0000001110117223 */ /* 0x040fe20000000017 */
[----:B------:R-:W-:Y:S01]  /*0720*/  FFMA R13, R16, R18, R13 ;  /* 0x00000012100d7223 */ /* 0x000fe2000000000d */
[----:B----4-:R-:W-:-:S02]  /*0730*/  FFMA R21, R6, R14, R21 ;  /* 0x0000000e06157223 */ /* 0x010fc40000000015 */
[----:B------:R-:W-:-:S04]  /*0740*/  FFMA R17, R14, R20, R17 ;  /* 0x000000140e117223 */ /* 0x000fc80000000011 */
[----:B-----5:R-:W-:Y:S01]  /*0750*/  FFMA R23, R10, R25, R17 ;  /* 0x000000190a177223 */ /* 0x020fe20000000011 */
[----:B0-----:R-:W-:Y:S02]  /*0760*/  I2FP.F32.U32 R22, R22 ;  /* 0x0000001600167245 */ /* 0x001fe40000201000 */
[----:B-1----:R-:W-:-:S03]  /*0770*/  I2FP.F32.U32 R24, R24 ;  /* 0x0000001800187245 */ /* 0x002fc60000201000 */
[----:B------:R-:W-:Y:S02]  /*0780*/  FFMA R13, R14, R22, R13 ;  /* 0x000000160e0d7223 */ /* 0x000fe4000000000d */
[----:B------:R-:W-:Y:S02]  /*0790*/  FFMA R21, R24, R10, R21 ;  /* 0x0000000a18157223 */ /* 0x000fe40000000015 */
[----:B------:R-:W-:Y:S01]  /*07a0*/  FFMA R13, R10, R26, R13 ;  /* 0x0000001a0a0d7223 */ /* 0x000fe2000000000d */
[----:B------:R-:W-:Y:S06]  /*07b0*/  BRA.U UP1, `(.L_x_15) ;  /* 0xfffffffd013c7547 */ /* 0x000fec000b83ffff */
.L_x_14:
[----:B------:R-:W-:Y:S05]  /*07c0*/  BRA.U !UP0, `(.L_x_13) ;  /* 0x0000000108d87547 */ /* 0x000fea000b800000 */
[----:B------:R-:W-:Y:S02]  /*07d0*/  UISETP.NE.AND UP0, UPT, UR6, 0x1, UPT ;  /* 0x000000010600788c */ /* 0x000fe4000bf05270 */
[----:B------:R-:W-:-:S04]  /*07e0*/  ULOP3.LUT UR4, UR12, 0x1, URZ, 0xc0, !UPT ;  /* 0x000000010c047892 */ /* 0x000fc8000f8ec0ff */
[----:B------:R-:W-:-:S03]  /*07f0*/  UISETP.NE.U32.AND UP1, UPT, UR4, 0x1, UPT ;  /* 0x000000010400788c */ /* 0x000fc6000bf25070 */
[----:B------:R-:W-:Y:S08]  /*0800*/  BRA.U !UP0, `(.L_x_16) ;  /* 0x00000001087c7547 */ /* 0x000ff0000b800000 */
[----:B------:R-:W0:Y:S02]  /*0810*/  LDC.64 R10, c[0x0][0x390] ;  /* 0x0000e400ff0a7b82 */ /* 0x000e240000000a00 */
[----:B0-----:R-:W-:-:S05]  /*0820*/  IMAD.WIDE.U32 R10, R8, 0x4, R10 ;  /* 0x00000004080a7825 */ /* 0x001fca00078e000a */
[----:B------:R-:W2:Y:S04]  /*0830*/  LDG.E R4, desc[UR10][R10.64] ;  /* 0x0000000a0a047981 */ /* 0x000ea8000c1e1900 */
[----:B------:R0:W3:Y:S01]  /*0840*/  LDG.E R5, desc[UR10][R10.64+0x4] ;  /* 0x0000040a0a057981 */ /* 0x0000e2000c1e1900 */
[----:B------:R-:W-:Y:S02]  /*0850*/  MOV R12, 0x400 ;  /* 0x00000400000c7802 */ /* 0x000fe40000000f00 */
[C---:B------:R-:W-:Y:S01]  /*0860*/  IADD3 R6, PT, PT, R8.reuse, R3, RZ ;  /* 0x0000000308067210 */ /* 0x040fe20007ffe0ff */
[----:B------:R-:W1:Y:S01]  /*0870*/  S2R R15, SR_CgaCtaId ;  /* 0x00000000000f7919 */ /* 0x000e620000008800 */
[----:B------:R-:W-:Y:S02]  /*0880*/  IADD3 R8, PT, PT, R8, 0x2, RZ ;  /* 0x0000000208087810 */ /* 0x000fe40007ffe0ff */
[----:B-1----:R-:W-:Y:S01]  /*0890*/  LEA R16, R15, R12, 0x18 ;  /* 0x0000000c0f107211 */ /* 0x002fe200078ec0ff */
[----:B------:R-:W-:-:S04]  /*08a0*/  IMAD R15, R6, R0, R9 ;  /* 0x00000000060f7224 */ /* 0x000fc800078e0209 */
[C---:B------:R-:W-:Y:S02]  /*08b0*/  IMAD R6, R15.reuse, 0x3, R16 ;  /* 0x000000030f067824 */ /* 0x040fe400078e0210 */
[----:B------:R-:W-:-:S03]  /*08c0*/  IMAD.IADD R15, R15, 0x1, R0 ;  /* 0x000000010f0f7824 */ /* 0x000fc600078e0200 */
[----:B------:R-:W1:Y:S01]  /*08d0*/  LDS.U8 R12, [R6] ;  /* 0x00000000060c7984 */ /* 0x000e620000000000 */
[----:B------:R-:W-:-:S03]  /*08e0*/  IMAD R15, R15, 0x3, R16 ;  /* 0x000000030f0f7824 */ /* 0x000fc600078e0210 */
[----:B------:R-:W4:Y:S04]  /*08f0*/  LDS.U8 R14, [R6+0x1] ;  /* 0x00000100060e7984 */ /* 0x000f280000000000 */
[----:B0-----:R-:W0:Y:S04]  /*0900*/  LDS.U8 R10, [R6+0x2] ;  /* 0x00000200060a7984 */ /* 0x001e280000000000 */
[----:B------:R-:W5:Y:S04]  /*0910*/  LDS.U8 R11, [R15] ;  /* 0x000000000f0b7984 */ /* 0x000f680000000000 */
[----:B------:R-:W5:Y:S04]  /*0920*/  LDS.U8 R16, [R15+0x1] ;  /* 0x000001000f107984 */ /* 0x000f680000000000 */
[----:B------:R-:W5:Y:S01]  /*0930*/  LDS.U8 R17, [R15+0x2] ;  /* 0x000002000f117984 */ /* 0x000f620000000000 */
[----:B-1----:R-:W-:-:S02]  /*0940*/  I2FP.F32.U32 R12, R12 ;  /* 0x0000000c000c7245 */ /* 0x002fc40000201000 */
[----:B----4-:R-:W-:Y:S02]  /*0950*/  I2FP.F32.U32 R14, R14 ;  /* 0x0000000e000e7245 */ /* 0x010fe40000201000 */
[----:B0-----:R-:W-:Y:S02]  /*0960*/  I2FP.F32.U32 R10, R10 ;  /* 0x0000000a000a7245 */ /* 0x001fe40000201000 */
[----:B-----5:R-:W-:Y:S02]  /*0970*/  I2FP.F32.U32 R11, R11 ;  /* 0x0000000b000b7245 */ /* 0x020fe40000201000 */
[----:B------:R-:W-:Y:S02]  /*0980*/  I2FP.F32.U32 R16, R16 ;  /* 0x0000001000107245 */ /* 0x000fe40000201000 */
[----:B------:R-:W-:Y:S01]  /*0990*/  I2FP.F32.U32 R17, R17 ;  /* 0x0000001100117245 */ /* 0x000fe20000201000 */
[----:B--2---:R-:W-:Y:S01]  /*09a0*/  FFMA R12, R12, R4, R21 ;  /* 0x000000040c0c7223 */ /* 0x004fe20000000015 */
[C---:B------:R-:W-:Y:S01]  /*09b0*/  FFMA R14, R4.reuse, R14, R23 ;  /* 0x0000000e040e7223 */ /* 0x040fe20000000017 */
[----:B------:R-:W-:-:S02]  /*09c0*/  FFMA R10, R4, R10, R13 ;  /* 0x0000000a040a7223 */ /* 0x000fc4000000000d */
[----:B---3--:R-:W-:Y:S01]  /*09d0*/  FFMA R21, R11, R5, R12 ;  /* 0x000000050b157223 */ /* 0x008fe2000000000c */
[C---:B------:R-:W-:Y:S01]  /*09e0*/  FFMA R23, R5.reuse, R16, R14 ;  /* 0x0000001005177223 */ /* 0x040fe2000000000e */
[----:B------:R-:W-:-:S07]  /*09f0*/  FFMA R13, R5, R17, R10 ;  /* 0x00000011050d7223 */ /* 0x000fce000000000a */
.L_x_16:
[----:B------:R-:W-:Y:S05]  /*0a00*/  BRA.U UP1, `(.L_x_13) ;  /* 0x0000000101487547 */ /* 0x000fea000b800000 */
[----:B------:R-:W0:Y:S02]  /*0a10*/  LDC.64 R4, c[0x0][0x390] ;  /* 0x0000e400ff047b82 */ /* 0x000e240000000a00 */
[----:B0-----:R-:W-:-:S06]  /*0a20*/  IMAD.WIDE.U32 R4, R8, 0x4, R4 ;  /* 0x0000000408047825 */ /* 0x001fcc00078e0004 */
[----:B------:R-:W2:Y:S01]  /*0a30*/  LDG.E R4, desc[UR10][R4.64] ;  /* 0x0000000a04047981 */ /* 0x000ea2000c1e1900 */
[----:B------:R-:W-:Y:S02]  /*0a40*/  IADD3 R8, PT, PT, R3, R8, RZ ;  /* 0x0000000803087210 */ /* 0x000fe40007ffe0ff */
[----:B------:R-:W-:Y:S01]  /*0a50*/  MOV R6, 0x400 ;  /* 0x0000040000067802 */ /* 0x000fe20000000f00 */
[----:B------:R-:W0:Y:S02]  /*0a60*/  S2R R11, SR_CgaCtaId ;  /* 0x00000000000b7919 */ /* 0x000e240000008800 */
[----:B------:R-:W-:Y:S01]  /*0a70*/  IMAD R8, R8, R0, R9 ;  /* 0x0000000008087224 */ /* 0x000fe200078e0209 */
[----:B0-----:R-:W-:-:S05]  /*0a80*/  LEA R11, R11, R6, 0x18 ;  /* 0x000000060b0b7211 */ /* 0x001fca00078ec0ff */
[----:B------:R-:W-:-:S05]  /*0a90*/  IMAD R8, R8, 0x3, R11 ;  /* 0x0000000308087824 */ /* 0x000fca00078e020b */
[----:B------:R-:W0:Y:S04]  /*0aa0*/  LDS.U8 R0, [R8] ;  /* 0x0000000008007984 */ /* 0x000e280000000000 */
[----:B------:R-:W1:Y:S04]  /*0ab0*/  LDS.U8 R6, [R8+0x1] ;  /* 0x0000010008067984 */ /* 0x000e680000000000 */
[----:B------:R-:W3:Y:S01]  /*0ac0*/  LDS.U8 R9, [R8+0x2] ;  /* 0x0000020008097984 */ /* 0x000ee20000000000 */
[----:B0-----:R-:W-:Y:S02]  /*0ad0*/  I2FP.F32.U32 R0, R0 ;  /* 0x0000000000007245 */ /* 0x001fe40000201000 */
[----:B-1----:R-:W-:-:S02]  /*0ae0*/  I2FP.F32.U32 R6, R6 ;  /* 0x0000000600067245 */ /* 0x002fc40000201000 */
[----:B---3--:R-:W-:Y:S01]  /*0af0*/  I2FP.F32.U32 R10, R9 ;  /* 0x00000009000a7245 */ /* 0x008fe20000201000 */
[----:B--2---:R-:W-:Y:S02]  /*0b00*/  FFMA R21, R0, R4, R21 ;  /* 0x0000000400157223 */ /* 0x004fe40000000015 */
[C---:B------:R-:W-:Y:S02]  /*0b10*/  FFMA R23, R4.reuse, R6, R23 ;  /* 0x0000000604177223 */ /* 0x040fe40000000017 */
[----:B------:R-:W-:-:S07]  /*0b20*/  FFMA R13, R4, R10, R13 ;  /* 0x0000000a040d7223 */ /* 0x000fce000000000d */
.L_x_13:
        /* <DEDUP_REMOVED lines=15> */
.L_x_17:
        /* <DEDUP_REMOVED lines=14> */
.L_x_29:


//--------------------- .text._Z19kernelConvolution_xPhS_Pfiiiii --------------------------
	.section	.text._Z19kernelConvolution_xPhS_Pfiiiii,"ax",@progbits
	.align	128
        .global         _Z19kernelConvolution_xPhS_Pfiiiii
        .type           _Z19kernelConvolution_xPhS_Pfiiiii,@function
        .size           _Z19kernelConvolution_xPhS_Pfiiiii,(.L_x_30 - _Z19kernelConvolution_xPhS_Pfiiiii)
        .other          _Z19kernelConvolution_xPhS_Pfiiiii,@"STO_CUDA_ENTRY STV_DEFAULT"
_Z19kernelConvolution_xPhS_Pfiiiii:
.text._Z19kernelConvolution_xPhS_Pfiiiii:
[----:B------:R-:W-:Y:S01]  /*0000*/  LDC R1, c[0x0][0x37c] ;  /* 0x0000df00ff017b82 */ /* 0x000fe20000000800 */
[----:B------:R-:W0:Y:S07]  /*0010*/  S2R R6, SR_TID.X ;  /* 0x0000000000067919 */ /* 0x000e2e0000002100 */
[----:B------:R-:W1:Y:S01]  /*0020*/  S2UR UR4, SR_CTAID.X ;  /* 0x00000000000479c3 */ /* 0x000e620000002500 */
[----:B------:R-:W2:Y:S01]  /*0030*/  LDCU UR5, c[0x0][0x364] ;  /* 0x00006c80ff0577ac */ /* 0x000ea20008000800 */
[----:B------:R-:W2:Y:S01]  /*0040*/  S2R R0, SR_CTAID.Y ;  /* 0x0000000000007919 */ /* 0x000ea20000002600 */
[----:B------:R-:W1:Y:S01]  /*0050*/  LDCU UR7, c[0x0][0x360] ;  /* 0x00006c00ff0777ac */ /* 0x000e620008000800 */
[----:B------:R-:W2:Y:S01]  /*0060*/  S2R R3, SR_TID.Y ;  /* 0x0000000000037919 */ /* 0x000ea20000002200 */
[----:B------:R-:W3:Y:S01]  /*0070*/  LDCU.64 UR14, c[0x0][0x3a0] ;  /* 0x00007400ff0e77ac */ /* 0x000ee20008000a00 */
[----:B-1----:R-:W-:-:S02]  /*0080*/  UIMAD UR4, UR7, UR4, URZ ;  /* 0x00000004070472a4 */ /* 0x002fc4000f8e02ff */
[----:B---3--:R-:W-:-:S04]  /*0090*/  USHF.R.S32.HI UR12, URZ, 0x1f, UR15 ;  /* 0x0000001fff0c7899 */ /* 0x008fc8000801140f */
[----:B0-----:R-:W-:-:S04]  /*00a0*/  IADD3 R2, PT, PT, R6, UR4, RZ ;  /* 0x0000000406027c10 */ /* 0x001fc8000fffe0ff */
[----:B------:R-:W-:Y:S01]  /*00b0*/  ISETP.GE.U32.AND P0, PT, R2, UR15, PT ;  /* 0x0000000f02007c0c */ /* 0x000fe2000bf06070 */
[----:B--2---:R-:W-:-:S03]  /*00c0*/  IMAD R7, R0, UR5, R3 ;  /* 0x0000000500077c24 */ /* 0x004fc6000f8e0203 */
[----:B------:R-:W-:-:S04]  /*00d0*/  ISETP.GE.U32.AND.EX P0, PT, RZ, UR12, PT, P0 ;  /* 0x0000000cff007c0c */ /* 0x000fc8000bf06100 */
[----:B------:R-:W-:-:S13]  /*00e0*/  ISETP.GE.U32.OR P0, PT, R7, UR14, P0 ;  /* 0x0000000e07007c0c */ /* 0x000fda0008706470 */
[----:B------:R-:W-:Y:S05]  /*00f0*/  @P0 EXIT ;  /* 0x000000000000094d */ /* 0x000fea0003800000 */
[----:B------:R-:W0:Y:S01]  /*0100*/  LDCU UR13, c[0x0][0x3a8] ;  /* 0x00007500ff0d77ac */ /* 0x000e220008000800 */
[----:B------:R-:W-:Y:S01]  /*0110*/  BSSY.RECONVERGENT B0, `(.L_x_18) ;  /* 0x0000022000007945 */ /* 0x000fe20003800200 */
[----:B------:R-:W1:Y:S01]  /*0120*/  LDCU.64 UR10, c[0x0][0x358] ;  /* 0x00006b00ff0a77ac */ /* 0x000e620008000a00 */
[----:B0-----:R-:W-:-:S06]  /*0130*/  UIADD3 UR6, UPT, UPT, UR7, -0x1, UR13 ;  /* 0xffffffff07067890 */ /* 0x001fcc000fffe00d */
[----:B------:R-:W-:-:S13]  /*0140*/  ISETP.GE.AND P0, PT, R6, UR6, PT ;  /* 0x0000000606007c0c */ /* 0x000fda000bf06270 */
[----:B-1----:R-:W-:Y:S05]  /*0150*/  @P0 BRA `(.L_x_19) ;  /* 0x0000000000740947 */ /* 0x002fea0003800000 */
[----:B------:R-:W0:Y:S01]  /*0160*/  S2R R15, SR_CgaCtaId ;  /* 0x00000000000f7919 */ /* 0x000e220000008800 */
[----:B------:R-:W1:Y:S01]  /*0170*/  LDCU UR8, c[0x0][0x39c] ;  /* 0x00007380ff0877ac */ /* 0x000e620008000800 */
[----:B------:R-:W2:Y:S01]  /*0180*/  LDC.64 R4, c[0x0][0x388] ;  /* 0x0000e200ff047b82 */ /* 0x000ea20000000a00 */
[----:B------:R-:W-:Y:S01]  /*0190*/  MOV R8, UR4 ;  /* 0x0000000400087c02 */ /* 0x000fe20008000f00 */
[----:B------:R-:W-:Y:S01]  /*01a0*/  IMAD.MOV.U32 R9, RZ, RZ, RZ ;  /* 0x000000ffff097224 */ /* 0x000fe200078e00ff */
[----:B------:R-:W-:Y:S02]  /*01b0*/  MOV R0, 0x400 ;  /* 0x0000040000007802 */ /* 0x000fe40000000f00 */
[----:B------:R-:W-:Y:S01]  /*01c0*/  MOV R13, R6 ;  /* 0x00000006000d7202 */ /* 0x000fe20000000f00 */
[----:B-1----:R-:W-:Y:S02]  /*01d0*/  USHF.R.S32.HI UR5, URZ, 0x1f, UR8 ;  /* 0x0000001fff057899 */ /* 0x002fe40008011408 */
[----:B------:R-:W-:-:S04]  /*01e0*/  IMAD.WIDE.U32 R8, R7, UR8, R8 ;  /* 0x0000000807087c25 */ /* 0x000fc8000f8e0008 */
[----:B------:R-:W-:-:S04]  /*01f0*/  IMAD R11, R7, UR5, RZ ;  /* 0x00000005070b7c24 */ /* 0x000fc8000f8e02ff */
[----:B------:R-:W-:Y:S01]  /*0200*/  IMAD.IADD R20, R9, 0x1, R11 ;  /* 0x0000000109147824 */ /* 0x000fe200078e020b */
[----:B0-----:R-:W-:Y:S01]  /*0210*/  LEA R15, R15, R0, 0x18 ;  /* 0x000000000f0f7211 */ /* 0x001fe200078ec0ff */
[----:B------:R-:W-:-:S07]  /*0220*/  IMAD R0, R3, UR6, RZ ;  /* 0x0000000603007c24 */ /* 0x000fce000f8e02ff */
.L_x_20:
[----:B------:R-:W-:-:S04]  /*0230*/  IADD3 R11, P0, PT, R13, R8, RZ ;  /* 0x000000080d0b7210 */ /* 0x000fc80007f1e0ff */
[----:B0-----:R-:W-:Y:S01]  /*0240*/  LEA.HI.X.SX32 R12, R13, R20, 0x1, P0 ;  /* 0x000000140d0c7211 */ /* 0x001fe200000f0eff */
[----:B--2---:R-:W-:-:S04]  /*0250*/  IMAD.WIDE.U32 R10, R11, 0x3, R4 ;  /* 0x000000030b0a7825 */ /* 0x004fc800078e0004 */
[----:B------:R-:W-:-:S05]  /*0260*/  IMAD R17, R12, 0x3, RZ ;  /* 0x000000030c117824 */ /* 0x000fca00078e02ff */
[----:B------:R-:W-:-:S05]  /*0270*/  IADD3 R11, PT, PT, R11, R17, RZ ;  /* 0x000000110b0b7210 */ /* 0x000fca0007ffe0ff */
[----:B------:R-:W2:Y:S04]  /*0280*/  LDG.E.U8 R12, desc[UR10][R10.64] ;  /* 0x0000000a0a0c7981 */ /* 0x000ea8000c1e1100 */
[----:B------:R-:W3:Y:S04]  /*0290*/  LDG.E.U8 R16, desc[UR10][R10.64+0x1] ;  /* 0x0000010a0a107981 */ /* 0x000ee8000c1e1100 */
[----:B------:R-:W4:Y:S01]  /*02a0*/  LDG.E.U8 R18, desc[UR10][R10.64+0x2] ;  /* 0x0000020a0a127981 */ /* 0x000f22000c1e1100 */
[----:B------:R-:W-:Y:S01]  /*02b0*/  IMAD.IADD R14, R0, 0x1, R13 ;  /* 0x00000001000e7824 */ /* 0x000fe200078e020d */
[----:B------:R-:W-:-:S03]  /*02c0*/  IADD3 R13, PT, PT, R13, UR7, RZ ;  /* 0x000000070d0d7c10 */ /* 0x000fc6000fffe0ff */
[----:B------:R-:W-:Y:S01]  /*02d0*/  IMAD R17, R14, 0x3, R15 ;  /* 0x000000030e117824 */ /* 0x000fe200078e020f */
[----:B------:R-:W-:-:S04]  /*02e0*/  ISETP.GE.AND P0, PT, R13, UR6, PT ;  /* 0x000000060d007c0c */ /* 0x000fc8000bf06270 */
[----:B--2---:R0:W-:Y:S04]  /*02f0*/  STS.U8 [R17], R12 ;  /* 0x0000000c11007388 */ /* 0x0041e80000000000 */
[----:B---3--:R0:W-:Y:S04]  /*0300*/  STS.U8 [R17+0x1], R16 ;  /* 0x0000011011007388 */ /* 0x0081e80000000000 */
[----:B----4-:R0:W-:Y:S01]  /*0310*/  STS.U8 [R17+0x2], R18 ;  /* 0x0000021211007388 */ /* 0x0101e20000000000 */
[----:B------:R-:W-:Y:S05]  /*0320*/  @!P0 BRA `(.L_x_20) ;  /* 0xfffffffc00c08947 */ /* 0x000fea000383ffff */
.L_x_19:
[----:B------:R-:W-:Y:S05]  /*0330*/  BSYNC.RECONVERGENT B0 ;  /* 0x0000000000007941 */ /* 0x000fea0003800200 */
.L_x_18:
[----:B------:R-:W-:Y:S01]  /*0340*/  BAR.SYNC.DEFER_BLOCKING 0x0 ;  /* 0x0000000000007b1d */ /* 0x000fe20000010000 */
[----:B------:R-:W-:Y:S01]  /*0350*/  UISETP.GE.AND UP0, UPT, UR13, 0x1, UPT ;  /* 0x000000010d00788c */ /* 0x000fe2000bf06270 */
[----:B------:R-:W-:Y:S02]  /*0360*/  HFMA2 R25, -RZ, RZ, 0, 0 ;  /* 0x00000000ff197431 */ /* 0x000fe400000001ff */
[----:B------:R-:W-:Y:S02]  /*0370*/  IMAD.MOV.U32 R28, RZ, RZ, RZ ;  /* 0x000000ffff1c7224 */ /* 0x000fe400078e00ff */
[----:B------:R-:W-:-:S04]  /*0380*/  IMAD.MOV.U32 R26, RZ, RZ, RZ ;  /* 0x000000ffff1a7224 */ /* 0x000fc800078e00ff */
[----:B------:R-:W-:Y:S05]  /*0390*/  BRA.U !UP0, `(.L_x_21) ;  /* 0x0000000d08547547 */ /* 0x000fea000b800000 */
[----:B------:R-:W-:Y:S01]  /*03a0*/  UISETP.GE.U32.AND UP1, UPT, UR13, 0x8, UPT ;  /* 0x000000080d00788c */ /* 0x000fe2000bf26070 */
[----:B------:R-:W-:Y:S01]  /*03b0*/  IMAD R6, R3, UR6, R6 ;  /* 0x0000000603067c24 */ /* 0x000fe2000f8e0206 */
[----:B------:R-:W-:Y:S01]  /*03c0*/  ULOP3.LUT UR7, UR13, 0x7, URZ, 0xc0, !UPT ;  /* 0x000000070d077892 */ /* 0x000fe2000f8ec0ff */
[----:B------:R-:W-:Y:S01]  /*03d0*/  MOV R9, RZ ;  /* 0x000000ff00097202 */ /* 0x000fe20000000f00 */
[----:B------:R-:W-:Y:S02]  /*03e0*/  IMAD.MOV.U32 R28, RZ, RZ, RZ ;  /* 0x000000ffff1c7224 */ /* 0x000fe400078e00ff */
[----:B------:R-:W-:-:S03]  /*03f0*/  UISETP.NE.AND UP0, UPT, UR7, URZ, UPT ;  /* 0x000000ff0700728c */ /* 0x000fc6000bf05270 */
[----:B------:R-:W-:Y:S08]  /*0400*/  BRA.U !UP1, `(.L_x_22) ;  /* 0x0000000509987547 */ /* 0x000ff0000b800000 */
[----:B------:R-:W1:Y:S01]  /*0410*/  S2R R5, SR_CgaCtaId ;  /* 0x0000000000057919 */ /* 0x000e620000008800 */
[----:B------:R-:W2:Y:S01]  /*0420*/  LDCU.64 UR4, c[0x0][0x390] ;  /* 0x00007200ff0477ac */ /* 0x000ea20008000a00 */
[----:B------:R-:W-:Y:S01]  /*0430*/  MOV R4, 0x400 ;  /* 0x0000040000047802 */ /* 0x000fe20000000f00 */
[----:B------:R-:W-:Y:S02]  /*0440*/  IMAD R0, R6, 0x3, RZ ;  /* 0x0000000306007824 */ /* 0x000fe400078e02ff */
[----:B------:R-:W-:Y:S01]  /*0450*/  HFMA2 R26, -RZ, RZ, 0, 0 ;  /* 0x00000000ff1a7431 */ /* 0x000fe200000001ff */
[----:B------:R-:W-:Y:S01]  /*0460*/  ULOP3.LUT UR8, UR13, 0x7ffffff8, URZ, 0xc0, !UPT ;  /* 0x7ffffff80d087892 */ /* 0x000fe2000f8ec0ff */
[----:B------:R-:W-:Y:S01]  /*0470*/  MOV R28, RZ ;  /* 0x000000ff001c7202 */ /* 0x000fe20000000f00 */
[----:B------:R-:W-:Y:S02]  /*0480*/  IMAD.MOV.U32 R25, RZ, RZ, RZ ;  /* 0x000000ffff197224 */ /* 0x000fe400078e00ff */
[----:B------:R-:W-:-:S02]  /*0490*/  UIADD3 UR9, UPT, UPT, -UR8, URZ, URZ ;  /* 0x000000ff08097290 */ /* 0x000fc4000fffe1ff */
[----:B------:R-:W-:Y:S01]  /*04a0*/  IMAD.U32 R9, RZ, RZ, UR8 ;  /* 0x00000008ff097e24 */ /* 0x000fe2000f8e00ff */
[----:B--2---:R-:W-:-:S04]  /*04b0*/  UIADD3 UR4, UP1, UPT, UR4, 0x10, URZ ;  /* 0x0000001004047890 */ /* 0x004fc8000ff3e0ff */
[----:B------:R-:W-:Y:S01]  /*04c0*/  UIADD3.X UR5, UPT, UPT, URZ, UR5, URZ, UP1, !UPT ;  /* 0x00000005ff057290 */ /* 0x000fe20008ffe4ff */
[----:B-1----:R-:W-:Y:S02]  /*04d0*/  LEA R5, R5, R4, 0x18 ;  /* 0x0000000405057211 */ /* 0x002fe400078ec0ff */
[----:B------:R-:W-:Y:S02]  /*04e0*/  MOV R4, UR4 ;  /* 0x0000000400047c02 */ /* 0x000fe40008000f00 */
[----:B------:R-:W-:Y:S01]  /*04f0*/  IADD3 R0, PT, PT, R0, 0xb, R5 ;  /* 0x0000000b00007810 */ /* 0x000fe20007ffe005 */
[----:B------:R-:W-:-:S07]  /*0500*/  IMAD.U32 R5, RZ, RZ, UR5 ;  /* 0x00000005ff057e24 */ /* 0x000fce000f8e00ff */
.L_x_23:
[----:B------:R-:W2:Y:S04]  /*0510*/  LDG.E R14, desc[UR10][R4.64+-0x10] ;  /* 0xfffff00a040e7981 */ /* 0x000ea8000c1e1900 */
[----:B------:R-:W3:Y:S04]  /*0520*/  LDG.E R21, desc[UR10][R4.64+-0xc] ;  /* 0xfffff40a04157981 */ /* 0x000ee8000c1e1900 */
[----:B0-----:R-:W4:Y:S04]  /*0530*/  LDG.E R17, desc[UR10][R4.64+-0x8] ;  /* 0xfffff80a04117981 */ /* 0x001f28000c1e1900 */
[----:B------:R-:W5:Y:S04]  /*0540*/  LDG.E R13, desc[UR10][R4.64+-0x4] ;  /* 0xfffffc0a040d7981 */ /* 0x000f68000c1e1900 */
[----:B------:R-:W5:Y:S04]  /*0550*/  LDG.E R11, desc[UR10][R4.64] ;  /* 0x0000000a040b7981 */ /* 0x000f68000c1e1900 */
[----:B------:R-:W5:Y:S04]  /*0560*/  LDG.E R12, desc[UR10][R4.64+0x4] ;  /* 0x0000040a040c7981 */ /* 0x000f68000c1e1900 */
[----:B------:R-:W5:Y:S04]  /*0570*/  LDG.E R10, desc[UR10][R4.64+0x8] ;  /* 0x0000080a040a7981 */ /* 0x000f68000c1e1900 */
[----:B------:R0:W5:Y:S01]  /*0580*/  LDG.E R8, desc[UR10][R4.64+0xc] ;  /* 0x00000c0a04087981 */ /* 0x000162000c1e1900 */
[----:B------:R-:W-:-:S03]  /*0590*/  UIADD3 UR9, UPT, UPT, UR9, 0x8, URZ ;  /* 0x0000000809097890 */ /* 0x000fc6000fffe0ff */
[----:B------:R-:W1:Y:S01]  /*05a0*/  LDS.U8 R16, [R0+-0xb] ;  /* 0xfffff50000107984 */ /* 0x000e620000000000 */
[----:B------:R-:W-:-:S03]  /*05b0*/  UISETP.NE.AND UP1, UPT, UR9, URZ, UPT ;  /* 0x000000ff0900728c */ /* 0x000fc6000bf25270 */
[----:B------:R-:W1:Y:S01]  /*05c0*/  LDS.U8 R18, [R0+-0xa] ;  /* 0xfffff60000127984 */ /* 0x000e620000000000 */
[----:B0-----:R-:W-:-:S03]  /*05d0*/  IADD3 R4, P0, PT, R4, 0x20, RZ ;  /* 0x0000002004047810 */ /* 0x001fc60007f1e0ff */
[----:B------:R-:W0:Y:S01]  /*05e0*/  LDS.U8 R15, [R0+-0x9] ;  /* 0xfffff700000f7984 */ /* 0x000e220000000000 */
[----:B------:R-:W-:-:S03]  /*05f0*/  IADD3.X R5, PT, PT, RZ, R5, RZ, P0, !PT ;  /* 0x00000005ff057210 */ /* 0x000fc600007fe4ff */
[----:B------:R-:W0:Y:S04]  /*0600*/  LDS.U8 R24, [R0+-0x7] ;  /* 0xfffff90000187984 */ /* 0x000e280000000000 */
[----:B------:R-:W0:Y:S04]  /*0610*/  LDS.U8 R23, [R0+-0x8] ;  /* 0xfffff80000177984 */ /* 0x000e280000000000 */
[----:B------:R-:W3:Y:S04]  /*0620*/  LDS.U8 R22, [R0+-0x5] ;  /* 0xfffffb0000167984 */ /* 0x000ee80000000000 */
[----:B------:R-:W3:Y:S01]  /*0630*/  LDS.U8 R20, [R0+-0x6] ;  /* 0xfffffa0000147984 */ /* 0x000ee20000000000 */
[----:B-1----:R-:W-:-:S02]  /*0640*/  I2FP.F32.U32 R19, R16 ;  /* 0x0000001000137245 */ /* 0x002fc40000201000 */
[----:B------:R-:W-:Y:S02]  /*0650*/  I2FP.F32.U32 R16, R18 ;  /* 0x0000001200107245 */ /* 0x000fe40000201000 */
[----:B------:R-:W1:Y:S01]  /*0660*/  LDS.U8 R18, [R0+-0x4] ;  /* 0xfffffc0000127984 */ /* 0x000e620000000000 */
[----:B0-----:R-:W-:Y:S02]  /*0670*/  I2FP.F32.U32 R15, R15 ;  /* 0x0000000f000f7245 */ /* 0x001fe40000201000 */
[----:B------:R-:W-:Y:S02]  /*0680*/  I2FP.F32.U32 R24, R24 ;  /* 0x0000001800187245 */ /* 0x000fe40000201000 */
[----:B------:R-:W-:Y:S01]  /*0690*/  I2FP.F32.U32 R23, R23 ;  /* 0x0000001700177245 */ /* 0x000fe20000201000 */
[----:B--2---:R-:W-:Y:S01]  /*06a0*/  FFMA R26, R19, R14, R26 ;  /* 0x0000000e131a7223 */ /* 0x004fe2000000001a */
[C---:B------:R-:W-:Y:S01]  /*06b0*/  FFMA R25, R14.reuse, R16, R25 ;  /* 0x000000100e197223 */ /* 0x040fe20000000019 */
[----:B------:R-:W0:Y:S01]  /*06c0*/  LDS.U8 R19, [R0+-0x3] ;  /* 0xfffffd0000137984 */ /* 0x000e220000000000 */
[----:B------:R-:W-:Y:S01]  /*06d0*/  FFMA R28, R14, R15, R28 ;  /* 0x0000000f0e1c7223 */ /* 0x000fe2000000001c */
[----:B---3--:R-:W-:Y:S01]  /*06e0*/  FFMA R26, R23, R21, R26 ;  /* 0x00000015171a7223 */ /* 0x008fe2000000001a */
[----:B------:R-:W-:Y:S01]  /*06f0*/  FFMA R24, R21, R24, R25 ;  /* 0x0000001815187223 */ /* 0x000fe20000000019 */
[----:B------:R-:W2:Y:S01]  /*0700*/  LDS.U8 R14, [R0+-0x2] ;  /* 0xfffffe00000e7984 */ /* 0x000ea20000000000 */
[----:B------:R-:W-:-:S02]  /*0710*/  I2FP.F32.U32 R25, R22 ;  /* 0x0000001600197245 */ /* 0x000fc40000201000 */
[----:B------:R-:W-:Y:S01]  /*0720*/  I2FP.F32.U32 R23, R20 ;  /* 0x0000001400177245 */ /* 0x000fe20000201000 */
[----:B------:R-:W3:Y:S02]  /*0730*/  LDS.U8 R15, [R0+-0x1] ;  /* 0xffffff00000f7984 */ /* 0x000ee40000000000 */
[----:B----4-:R-:W-:Y:S02]  /*0740*/  FFMA R22, R25, R17, R26 ;  /* 0x0000001119167223 */ /* 0x010fe4000000001a */
[----:B------:R-:W4:Y:S01]  /*0750*/  LDS.U8 R16, [R0] ;  /* 0x0000000000107984 */ /* 0x000f220000000000 */
[----:B------:R-:W-:Y:S01]  /*0760*/  FFMA R28, R21, R23, R28 ;  /* 0x00000017151c7223 */ /* 0x000fe2000000001c */
[----:B-1----:R-:W-:Y:S02]  /*0770*/  I2FP.F32.U32 R23, R18 ;  /* 0x0000001200177245 */ /* 0x002fe40000201000 */
[----:B------:R-:W1:Y:S03]  /*0780*/  LDS.U8 R20, [R0+0x1] ;  /* 0x0000010000147984 */ /* 0x000e660000000000 */
[----:B------:R-:W-:Y:S01]  /*0790*/  FFMA R24, R17, R23, R24 ;  /* 0x0000001711187223 */ /* 0x000fe20000000018 */
[----:B------:R-:W1:Y:S04]  /*07a0*/  LDS.U8 R18, [R0+0x4] ;  /* 0x0000040000127984 */ /* 0x000e680000000000 */
[----:B------:R-:W1:Y:S04]  /*07b0*/  LDS.U8 R21, [R0+0x2] ;  /* 0x0000020000157984 */ /* 0x000e680000000000 */
[----:B------:R-:W1:Y:S01]  /*07c0*/  LDS.U8 R23, [R0+0x5] ;  /* 0x0000050000177984 */ /* 0x000e620000000000 */
[----:B0-----:R-:W-:-:S03]  /*07d0*/  I2FP.F32.U32 R25, R19 ;  /* 0x0000001300197245 */ /* 0x001fc60000201000 */
[----:B------:R-:W0:Y:S02]  /*07e0*/  LDS.U8 R19, [R0+0x3] ;  /* 0x0000030000137984 */ /* 0x000e240000000000 */
[----:B------:R-:W-:Y:S01]  /*07f0*/  FFMA R28, R17, R25, R28 ;  /* 0x00000019111c7223 */ /* 0x000fe2000000001c */
[----:B--2---:R-:W-:Y:S01]  /*0800*/  I2FP.F32.U32 R25, R14 ;  /* 0x0000000e00197245 */ /* 0x004fe20000201000 */
[----:B------:R-:W2:Y:S01]  /*0810*/  LDS.U8 R17, [R0+0x6] ;  /* 0x0000060000117984 */ /* 0x000ea20000000000 */
[----:B---3--:R-:W-:-:S03]  /*0820*/  I2FP.F32.U32 R26, R15 ;  /* 0x0000000f001a7245 */ /* 0x008fc60000201000 */
[----:B-----5:R-:W-:Y:S01]  /*0830*/  FFMA R22, R25, R13, R22 ;  /* 0x0000000d19167223 */ /* 0x020fe20000000016 */
[----:B----4-:R-:W-:Y:S01]  /*0840*/  I2FP.F32.U32 R27, R16 ;  /* 0x00000010001b7245 */ /* 0x010fe20000201000 */
[C---:B------:R-:W-:Y:S01]  /*0850*/  FFMA R24, R13.reuse, R26, R24 ;  /* 0x0000001a0d187223 */ /* 0x040fe20000000018 */
[----:B------:R-:W3:Y:S03]  /*0860*/  LDS.U8 R14, [R0+0x7] ;  /* 0x00000700000e7984 */ /* 0x000ee60000000000 */
[----:B------:R-:W-:Y:S01]  /*0870*/  FFMA R28, R13, R27, R28 ;  /* 0x0000001b0d1c7223 */ /* 0x000fe2000000001c */
[----:B------:R-:W4:Y:S01]  /*0880*/  LDS.U8 R15, [R0+0x8] ;  /* 0x00000800000f7984 */ /* 0x000f220000000000 */
[----:B-1----:R-:W-:Y:S02]  /*0890*/  I2FP.F32.U32 R27, R20 ;  /* 0x00000014001b7245 */ /* 0x002fe40000201000 */
[----:B------:R-:W-:Y:S01]  /*08a0*/  I2FP.F32.U32 R18, R18 ;  /* 0x0000001200127245 */ /* 0x000fe20000201000 */
[----:B------:R-:W1:Y:S02]  /*08b0*/  LDS.U8 R13, [R0+0x9] ;  /* 0x00000900000d7984 */ /* 0x000e640000000000 */
[----:B------:R-:W-:Y:S01]  /*08c0*/  FFMA R27, R27, R11, R22 ;  /* 0x0000000b1b1b7223 */ /* 0x000fe20000000016 */
[----:B------:R-:W-:Y:S01]  /*08d0*/  I2FP.F32.U32 R21, R21 ;  /* 0x0000001500157245 */ /* 0x000fe20000201000 */
[----:B------:R-:W5:Y:S02]  /*08e0*/  LDS.U8 R16, [R0+0xa] ;  /* 0x00000a0000107984 */ /* 0x000f640000000000 */
[----:B------:R-:W-:Y:S01]  /*08f0*/  FFMA R27, R18, R12, R27 ;  /* 0x0000000c121b7223 */ /* 0x000fe2000000001b */
[----:B------:R-:W-:Y:S01]  /*0900*/  I2FP.F32.U32 R23, R23 ;  /* 0x0000001700177245 */ /* 0x000fe20000201000 */
[----:B------:R-:W5:Y:S04]  /*0910*/  LDS.U8 R25, [R0+0xb] ;  /* 0x00000b0000197984 */ /* 0x000f680000000000 */
[----:B------:R0:W5:Y:S02]  /*0920*/  LDS.U8 R26, [R0+0xc] ;  /* 0x00000c00001a7984 */ /* 0x0001640000000000 */
[----:B0-----:R-:W-:Y:S01]  /*0930*/  I2FP.F32.U32 R29, R19 ;  /* 0x00000013001d7245 */ /* 0x001fe20000201000 */
[----:B------:R-:W-:Y:S01]  /*0940*/  FFMA R19, R11, R21, R24 ;  /* 0x000000150b137223 */ /* 0x000fe20000000018 */
[----:B------:R-:W-:Y:S01]  /*0950*/  VIADD R0, R0, 0x18 ;  /* 0x0000001800007836 */ /* 0x000fe20000000000 */
[----:B--2---:R-:W-:-:S02]  /*0960*/  I2FP.F32.U32 R18, R17 ;  /* 0x0000001100127245 */ /* 0x004fc40000201000 */
[----:B------:R-:W-:Y:S01]  /*0970*/  FFMA R11, R11, R29, R28 ;  /* 0x0000001d0b0b7223 */ /* 0x000fe2000000001c */
[----:B------:R-:W-:-:S03]  /*0980*/  FFMA R19, R12, R23, R19 ;  /* 0x000000170c137223 */ /* 0x000fc60000000013 */
[----:B------:R-:W-:Y:S01]  /*0990*/  FFMA R11, R12, R18, R11 ;  /* 0x000000120c0b7223 */ /* 0x000fe2000000000b */
[----:B---3--:R-:W-:Y:S02]  /*09a0*/  I2FP.F32.U32 R14, R14 ;  /* 0x0000000e000e7245 */ /* 0x008fe40000201000 */
[----:B----4-:R-:W-:-:S03]  /*09b0*/  I2FP.F32.U32 R15, R15 ;  /* 0x0000000f000f7245 */ /* 0x010fc60000201000 */
[----:B------:R-:W-:Y:S01]  /*09c0*/  FFMA R27, R14, R10, R27 ;  /* 0x0000000a0e1b7223 */ /* 0x000fe2000000001b */
[----:B-1----:R-:W-:Y:S01]  /*09d0*/  I2FP.F32.U32 R13, R13 ;  /* 0x0000000d000d7245 */ /* 0x002fe20000201000 */
[----:B------:R-:W-:Y:S01]  /*09e0*/  FFMA R15, R10, R15, R19 ;  /* 0x0000000f0a0f7223 */ /* 0x000fe20000000013 */
[----:B-----5:R-:W-:-:S03]  /*09f0*/  I2FP.F32.U32 R16, R16 ;  /* 0x0000001000107245 */ /* 0x020fc60000201000 */
[----:B------:R-:W-:Y:S01]  /*0a00*/  FFMA R11, R10, R13, R11 ;  /* 0x0000000d0a0b7223 */ /* 0x000fe2000000000b */
[----:B------:R-:W-:Y:S02]  /*0a10*/  I2FP.F32.U32 R25, R25 ;  /* 0x0000001900197245 */ /* 0x000fe40000201000 */
[----:B------:R-:W-:Y:S01]  /*0a20*/  I2FP.F32.U32 R28, R26 ;  /* 0x0000001a001c7245 */ /* 0x000fe20000201000 */
[----:B------:R-:W-:Y:S02]  /*0a30*/  FFMA R26, R16, R8, R27 ;  /* 0x00000008101a7223 */ /* 0x000fe4000000001b */
[C---:B------:R-:W-:Y:S02]  /*0a40*/  FFMA R25, R8.reuse, R25, R15 ;  /* 0x0000001908197223 */ /* 0x040fe4000000000f */
[----:B------:R-:W-:Y:S01]  /*0a50*/  FFMA R28, R8, R28, R11 ;  /* 0x0000001c081c7223 */ /* 0x000fe2000000000b */
[----:B------:R-:W-:Y:S06]  /*0a60*/  BRA.U UP1, `(.L_x_23) ;  /* 0xfffffff901a87547 */ /* 0x000fec000b83ffff */
.L_x_22:
[----:B------:R-:W-:Y:S05]  /*0a70*/  BRA.U !UP0, `(.L_x_21) ;  /* 0x00000005089c7547 */ /* 0x000fea000b800000 */
[----:B------:R-:W-:Y:S02]  /*0a80*/  UISETP.GE.U32.AND UP0, UPT, UR7, 0x4, UPT ;  /* 0x000000040700788c */ /* 0x000fe4000bf06070 */
[----:B------:R-:W-:-:S04]  /*0a90*/  ULOP3.LUT UR4, UR13, 0x3, URZ, 0xc0, !UPT ;  /* 0x000000030d047892 */ /* 0x000fc8000f8ec0ff */
[----:B------:R-:W-:-:S03]  /*0aa0*/  UISETP.NE.AND UP1, UPT, UR4, URZ, UPT ;  /* 0x000000ff0400728c */ /* 0x000fc6000bf25270 */
[----:B------:R-:W-:Y:S08]  /*0ab0*/  BRA.U !UP0, `(.L_x_24) ;  /* 0x0000000108c07547 */ /* 0x000ff0000b800000 */
[----:B------:R-:W1:Y:S02]  /*0ac0*/  LDC.64 R10, c[0x0][0x390] ;  /* 0x0000e400ff0a7b82 */ /* 0x000e640000000a00 */
[----:B-1----:R-:W-:-:S05]  /*0ad0*/  IMAD.WIDE.U32 R10, R9, 0x4, R10 ;  /* 0x00000004090a7825 */ /* 0x002fca00078e000a */
[----:B------:R-:W2:Y:S04]  /*0ae0*/  LDG.E R8, desc[UR10][R10.64] ;  /* 0x0000000a0a087981 */ /* 0x000ea8000c1e1900 */
[----:B------:R-:W3:Y:S04]  /*0af0*/  LDG.E R4, desc[UR10][R10.64+0x4] ;  /* 0x0000040a0a047981 */ /* 0x000ee8000c1e1900 */
[----:B------:R-:W4:Y:S04]  /*0b00*/  LDG.E R0, desc[UR10][R10.64+0x8] ;  /* 0x0000080a0a007981 */ /* 0x000f28000c1e1900 */
[----:B------:R1:W5:Y:S01]  /*0b10*/  LDG.E R5, desc[UR10][R10.64+0xc] ;  /* 0x00000c0a0a057981 */ /* 0x000362000c1e1900 */
[----:B0-----:R-:W-:Y:S01]  /*0b20*/  MOV R12, 0x400 ;  /* 0x00000400000c7802 */ /* 0x001fe20000000f00 */
[----:B------:R-:W0:Y:S03]  /*0b30*/  S2R R13, SR_CgaCtaId ;  /* 0x00000000000d7919 */ /* 0x000e260000008800 */
[----:B0-----:R-:W-:-:S02]  /*0b40*/  LEA R13, R13, R12, 0x18 ;  /* 0x0000000c0d0d7211 */ /* 0x001fc400078ec0ff */
[----:B------:R-:W-:Y:S01]  /*0b50*/  IADD3 R12, PT, PT, R6, R9, RZ ;  /* 0x00000009060c7210 */ /* 0x000fe20007ffe0ff */
[----:B------:R-:W-:-:S04]  /*0b60*/  VIADD R9, R9, 0x4 ;  /* 0x0000000409097836 */ /* 0x000fc80000000000 */
[----:B------:R-:W-:-:S05]  /*0b70*/  IMAD R19, R12, 0x3, R13 ;  /* 0x000000030c137824 */ /* 0x000fca00078e020d */
[----:B------:R-:W0:Y:S04]  /*0b80*/  LDS.U8 R20, [R19] ;  /* 0x0000000013147984 */ /* 0x000e280000000000 */
[----:B------:R-:W0:Y:S04]  /*0b90*/  LDS.U8 R22, [R19+0x1] ;  /* 0x0000010013167984 */ /* 0x000e280000000000 */
[----:B------:R-:W0:Y:S04]  /*0ba0*/  LDS.U8 R23, [R19+0x2] ;  /* 0x0000020013177984 */ /* 0x000e280000000000 */
[----:B------:R-:W0:Y:S04]  /*0bb0*/  LDS.U8 R15, [R19+0x3] ;  /* 0x00000300130f7984 */ /* 0x000e280000000000 */
[----:B------:R-:W0:Y:S04]  /*0bc0*/  LDS.U8 R14, [R19+0x4] ;  /* 0x00000400130e7984 */ /* 0x000e280000000000 */
[----:B------:R-:W-:Y:S04]  /*0bd0*/  LDS.U8 R17, [R19+0x5] ;  /* 0x0000050013117984 */ /* 0x000fe80000000000 */
[----:B------:R-:W0:Y:S04]  /*0be0*/  LDS.U8 R16, [R19+0x6] ;  /* 0x0000060013107984 */ /* 0x000e280000000000 */
[----:B------:R-:W0:Y:S04]  /*0bf0*/  LDS.U8 R12, [R19+0x7] ;  /* 0x00000700130c7984 */ /* 0x000e280000000000 */
[----:B-1----:R-:W1:Y:S04]  /*0c00*/  LDS.U8 R10, [R19+0x8] ;  /* 0x00000800130a7984 */ /* 0x002e680000000000 */
[----:B------:R-:W1:Y:S04]  /*0c10*/  LDS.U8 R11, [R19+0x9] ;  /* 0x00000900130b7984 */ /* 0x000e680000000000 */
[----:B------:R-:W1:Y:S01]  /*0c20*/  LDS.U8 R13, [R19+0xa] ;  /* 0x00000a00130d7984 */ /* 0x000e620000000000 */
[----:B0-----:R-:W-:-:S03]  /*0c30*/  I2FP.F32.U32 R21, R20 ;  /* 0x0000001400157245 */ /* 0x001fc60000201000 */
[----:B------:R-:W0:Y:S01]  /*0c40*/  LDS.U8 R18, [R19+0xb] ;  /* 0x00000b0013127984 */ /* 0x000e220000000000 */
[----:B------:R-:W-:Y:S02]  /*0c50*/  I2FP.F32.U32 R22, R22 ;  /* 0x0000001600167245 */ /* 0x000fe40000201000 */
[----:B------:R-:W-:Y:S02]  /*0c60*/  I2FP.F32.U32 R23, R23 ;  /* 0x0000001700177245 */ /* 0x000fe40000201000 */
[----:B------:R-:W-:Y:S02]  /*0c70*/  I2FP.F32.U32 R20, R15 ;  /* 0x0000000f00147245 */ /* 0x000fe40000201000 */
[----:B------:R-:W-:Y:S02]  /*0c80*/  I2FP.F32.U32 R14, R14 ;  /* 0x0000000e000e7245 */ /* 0x000fe40000201000 */
[----:B------:R-:W-:Y:S02]  /*0c90*/  I2FP.F32.U32 R16, R16 ;  /* 0x0000001000107245 */ /* 0x000fe40000201000 */
[----:B------:R-:W-:-:S02]  /*0ca0*/  I2FP.F32.U32 R12, R12 ;  /* 0x0000000c000c7245 */ /* 0x000fc40000201000 */
[----:B-1----:R-:W-:Y:S02]  /*0cb0*/  I2FP.F32.U32 R10, R10 ;  /* 0x0000000a000a7245 */ /* 0x002fe40000201000 */
[----:B------:R-:W-:Y:S02]  /*0cc0*/  I2FP.F32.U32 R11, R11 ;  /* 0x0000000b000b7245 */ /* 0x000fe40000201000 */
[----:B------:R-:W-:Y:S02]  /*0cd0*/  I2FP.F32.U32 R13, R13 ;  /* 0x0000000d000d7245 */ /* 0x000fe40000201000 */
[----:B0-----:R-:W-:Y:S01]  /*0ce0*/  I2FP.F32.U32 R15, R18 ;  /* 0x00000012000f7245 */ /* 0x001fe20000201000 */
[----:B--2---:R-:W-:Y:S01]  /*0cf0*/  FFMA R21, R21, R8, R26 ;  /* 0x0000000815157223 */ /* 0x004fe2000000001a */
[C---:B------:R-:W-:Y:S01]  /*0d00*/  FFMA R25, R8.reuse, R22, R25 ;  /* 0x0000001608197223 */ /* 0x040fe20000000019 */
[----:B------:R-:W-:Y:S01]  /*0d10*/  FFMA R23, R8, R23, R28 ;  /* 0x0000001708177223 */ /* 0x000fe2000000001c */
[----:B------:R-:W-:Y:S01]  /*0d20*/  I2FP.F32.U32 R8, R17 ;  /* 0x0000001100087245 */ /* 0x000fe20000201000 */
[----:B---3--:R-:W-:Y:S01]  /*0d30*/  FFMA R21, R20, R4, R21 ;  /* 0x0000000414157223 */ /* 0x008fe20000000015 */
[----:B------:R-:W-:-:S03]  /*0d40*/  FFMA R25, R4, R14, R25 ;  /* 0x0000000e04197223 */ /* 0x000fc60000000019 */
[----:B------:R-:W-:Y:S01]  /*0d50*/  FFMA R23, R4, R8, R23 ;  /* 0x0000000804177223 */ /* 0x000fe20000000017 */
[----:B----4-:R-:W-:Y:S01]  /*0d60*/  FFMA R16, R16, R0, R21 ;  /* 0x0000000010107223 */ /* 0x010fe20000000015 */
[C---:B------:R-:W-:Y:S02]  /*0d70*/  FFMA R12, R0.reuse, R12, R25 ;  /* 0x0000000c000c7223 */ /* 0x040fe40000000019 */
[----:B------:R-:W-:Y:S01]  /*0d80*/  FFMA R10, R0, R10, R23 ;  /* 0x0000000a000a7223 */ /* 0x000fe20000000017 */
[----:B-----5:R-:W-:Y:S01]  /*0d90*/  FFMA R26, R11, R5, R16 ;  /* 0x000000050b1a7223 */ /* 0x020fe20000000010 */
[C---:B------:R-:W-:Y:S02]  /*0da0*/  FFMA R25, R5.reuse, R13, R12 ;  /* 0x0000000d05197223 */ /* 0x040fe4000000000c */
[----:B------:R-:W-:-:S07]  /*0db0*/  FFMA R28, R5, R15, R10 ;  /* 0x0000000f051c7223 */ /* 0x000fce000000000a */
.L_x_24:
[----:B------:R-:W-:Y:S05]  /*0dc0*/  BRA.U !UP1, `(.L_x_21) ;  /* 0x0000000109c87547 */ /* 0x000fea000b800000 */
[----:B------:R-:W-:Y:S02]  /*0dd0*/  UISETP.NE.AND UP0, UPT, UR4, 0x1, UPT ;  /* 0x000000010400788c */ /* 0x000fe4000bf05270 */
[----:B------:R-:W-:-:S04]  /*0de0*/  ULOP3.LUT UR5, UR13, 0x1, URZ, 0xc0, !UPT ;  /* 0x000000010d057892 */ /* 0x000fc8000f8ec0ff */
[----:B------:R-:W-:-:S03]  /*0df0*/  UISETP.NE.U32.AND UP1, UPT, UR5, 0x1, UPT ;  /* 0x000000010500788c */ /* 0x000fc6000bf25070 */
[----:B------:R-:W-:Y:S08]  /*0e00*/  BRA.U !UP0, `(.L_x_25) ;  /* 0x0000000108707547 */ /* 0x000ff0000b800000 */
[----:B------:R-:W1:Y:S02]  /*0e10*/  LDC.64 R4, c[0x0][0x390] ;  /* 0x0000e400ff047b82 */ /* 0x000e640000000a00 */
[----:B-1----:R-:W-:-:S05]  /*0e20*/  IMAD.WIDE.U32 R10, R9, 0x4, R4 ;  /* 0x00000004090a7825 */ /* 0x002fca00078e0004 */
[----:B------:R-:W2:Y:S04]  /*0e30*/  LDG.E R5, desc[UR10][R10.64] ;  /* 0x0000000a0a057981 */ /* 0x000ea8000c1e1900 */
[----:B------:R1:W3:Y:S01]  /*0e40*/  LDG.E R0, desc[UR10][R10.64+0x4] ;  /* 0x0000040a0a007981 */ /* 0x0002e2000c1e1900 */
[----:B------:R-:W-:Y:S01]  /*0e50*/  MOV R4, 0x400 ;  /* 0x0000040000047802 */ /* 0x000fe20000000f00 */
[----:B------:R-:W4:Y:S03]  /*0e60*/  S2R R13, SR_CgaCtaId ;  /* 0x00000000000d7919 */ /* 0x000f260000008800 */
[----:B----4-:R-:W-:Y:S02]  /*0e70*/  LEA R13, R13, R4, 0x18 ;  /* 0x000000040d0d7211 */ /* 0x010fe400078ec0ff */
[----:B------:R-:W-:Y:S01]  /*0e80*/  IADD3 R4, PT, PT, R6, R9, RZ ;  /* 0x0000000906047210 */ /* 0x000fe20007ffe0ff */
[----:B------:R-:W-:-:S04]  /*0e90*/  VIADD R9, R9, 0x2 ;  /* 0x0000000209097836 */ /* 0x000fc80000000000 */
[----:B------:R-:W-:-:S05]  /*0ea0*/  IMAD R4, R4, 0x3, R13 ;  /* 0x0000000304047824 */ /* 0x000fca00078e020d */
[----:B------:R-:W4:Y:S04]  /*0eb0*/  LDS.U8 R8, [R4] ;  /* 0x0000000004087984 */ /* 0x000f280000000000 */
[----:B0-----:R-:W0:Y:S04]  /*0ec0*/  LDS.U8 R12, [R4+0x1] ;  /* 0x00000100040c7984 */ /* 0x001e280000000000 */
[----:B------:R-:W5:Y:S04]  /*0ed0*/  LDS.U8 R13, [R4+0x2] ;  /* 0x00000200040d7984 */ /* 0x000f680000000000 */
[----:B------:R-:W5:Y:S04]  /*0ee0*/  LDS.U8 R14, [R4+0x3] ;  /* 0x00000300040e7984 */ /* 0x000f680000000000 */
[----:B------:R-:W5:Y:S04]  /*0ef0*/  LDS.U8 R15, [R4+0x4] ;  /* 0x00000400040f7984 */ /* 0x000f680000000000 */
[----:B-1----:R-:W1:Y:S01]  /*0f00*/  LDS.U8 R10, [R4+0x5] ;  /* 0x00000500040a7984 */ /* 0x002e620000000000 */
[----:B----4-:R-:W-:-:S02]  /*0f10*/  I2FP.F32.U32 R11, R8 ;  /* 0x00000008000b7245 */ /* 0x010fc40000201000 */
[----:B0-----:R-:W-:Y:S02]  /*0f20*/  I2FP.F32.U32 R12, R12 ;  /* 0x0000000c000c7245 */ /* 0x001fe40000201000 */
[----:B-----5:R-:W-:Y:S02]  /*0f30*/  I2FP.F32.U32 R13, R13 ;  /* 0x0000000d000d7245 */ /* 0x020fe40000201000 */
[----:B------:R-:W-:Y:S02]  /*0f40*/  I2FP.F32.U32 R14, R14 ;  /* 0x0000000e000e7245 */ /* 0x000fe40000201000 */
[----:B------:R-:W-:Y:S02]  /*0f50*/  I2FP.F32.U32 R15, R15 ;  /* 0x0000000f000f7245 */ /* 0x000fe40000201000 */
[----:B-1----:R-:W-:Y:S01]  /*0f60*/  I2FP.F32.U32 R10, R10 ;  /* 0x0000000a000a7245 */ /* 0x002fe20000201000 */
[----:B--2---:R-:W-:Y:S01]  /*0f70*/  FFMA R11, R11, R5, R26 ;  /* 0x000000050b0b7223 */ /* 0x004fe2000000001a */
[C---:B------:R-:W-:Y:S01]  /*0f80*/  FFMA R25, R5.reuse, R12, R25 ;  /* 0x0000000c05197223 */ /* 0x040fe20000000019 */
[----:B------:R-:W-:-:S02]  /*0f90*/  FFMA R13, R5, R13, R28 ;  /* 0x0000000d050d7223 */ /* 0x000fc4000000001c */
[----:B---3--:R-:W-:Y:S01]  /*0fa0*/  FFMA R26, R14, R0, R11 ;  /* 0x000000000e1a7223 */ /* 0x008fe2000000000b */
[C---:B------:R-:W-:Y:S01]  /*0fb0*/  FFMA R25, R0.reuse, R15, R25 ;  /* 0x0000000f00197223 */ /* 0x040fe20000000019 */
[----:B------:R-:W-:-:S07]  /*0fc0*/  FFMA R28, R0, R10, R13 ;  /* 0x0000000a001c7223 */ /* 0x000fce000000000d */
.L_x_25:
[----:B------:R-:W-:Y:S05]  /*0fd0*/  BRA.U UP1, `(.L_x_21) ;  /* 0x0000000101447547 */ /* 0x000fea000b800000 */
[----:B------:R-:W1:Y:S02]  /*0fe0*/  LDC.64 R4, c[0x0][0x390] ;  /* 0x0000e400ff047b82 */ /* 0x000e640000000a00 */
[----:B-1----:R-:W-:-:S06]  /*0ff0*/  IMAD.WIDE.U32 R4, R9, 0x4, R4 ;  /* 0x0000000409047825 */ /* 0x002fcc00078e0004 */
[----:B------:R1:W2:Y:S01]  /*1000*/  LDG.E R4, desc[UR10][R4.64] ;  /* 0x0000000a04047981 */ /* 0x0002a2000c1e1900 */
[----:B------:R-:W-:Y:S02]  /*1010*/  MOV R0, 0x400 ;  /* 0x0000040000007802 */ /* 0x000fe40000000f00 */
[----:B------:R-:W-:Y:S01]  /*1020*/  IADD3 R6, PT, PT, R6, R9, RZ ;  /* 0x0000000906067210 */ /* 0x000fe20007ffe0ff */
[----:B------:R-:W3:Y:S02]  /*1030*/  S2R R11, SR_CgaCtaId ;  /* 0x00000000000b7919 */ /* 0x000ee40000008800 */
[----:B---3--:R-:W-:-:S05]  /*1040*/  LEA R11, R11, R0, 0x18 ;  /* 0x000000000b0b7211 */ /* 0x008fca00078ec0ff */
[----:B------:R-:W-:-:S05]  /*1050*/  IMAD R6, R6, 0x3, R11 ;  /* 0x0000000306067824 */ /* 0x000fca00078e020b */
[----:B------:R-:W3:Y:S04]  /*1060*/  LDS.U8 R0, [R6] ;  /* 0x0000000006007984 */ /* 0x000ee80000000000 */
[----:B------:R-:W4:Y:S04]  /*1070*/  LDS.U8 R8, [R6+0x1] ;  /* 0x0000010006087984 */ /* 0x000f280000000000 */
[----:B------:R-:W1:Y:S01]  /*1080*/  LDS.U8 R10, [R6+0x2] ;  /* 0x00000200060a7984 */ /* 0x000e620000000000 */
[----:B---3--:R-:W-:Y:S02]  /*1090*/  I2FP.F32.U32 R9, R0 ;  /* 0x0000000000097245 */ /* 0x008fe40000201000 */
[----:B----4-:R-:W-:-:S02]  /*10a0*/  I2FP.F32.U32 R8, R8 ;  /* 0x0000000800087245 */ /* 0x010fc40000201000 */
[----:B-1----:R-:W-:Y:S01]  /*10b0*/  I2FP.F32.U32 R5, R10 ;  /* 0x0000000a00057245 */ /* 0x002fe20000201000 */
[----:B--2---:R-:W-:Y:S02]  /*10c0*/  FFMA R26, R9, R4, R26 ;  /* 0x00000004091a7223 */ /* 0x004fe4000000001a */
[C---:B------:R-:W-:Y:S02]  /*10d0*/  FFMA R25, R4.reuse, R8, R25 ;  /* 0x0000000804197223 */ /* 0x040fe40000000019 */
[----:B------:R-:W-:-:S07]  /*10e0*/  FFMA R28, R4, R5, R28 ;  /* 0x00000005041c7223 */ /* 0x000fce000000001c */
.L_x_21:
[----:B------:R-:W1:Y:S01]  /*10f0*/  LDC.64 R4, c[0x0][0x380] ;  /* 0x0000e000ff047b82 */ /* 0x000e620000000a00 */
[----:B------:R-:W-:Y:S01]  /*1100*/  IMAD.MOV.U32 R3, RZ, RZ, RZ ;  /* 0x000000ffff037224 */ /* 0x000fe200078e00ff */
[----:B------:R-:W2:Y:S01]  /*1110*/  F2I.U32.TRUNC.NTZ R9, R26 ;  /* 0x0000001a00097305 */ /* 0x000ea2000020f000 */
[----:B------:R-:W-:-:S04]  /*1120*/  IMAD.WIDE.U32 R2, R7, UR15, R2 ;  /* 0x0000000f07027c25 */ /* 0x000fc8000f8e0002 */
[----:B------:R-:W-:-:S03]  /*1130*/  IMAD R7, R7, UR12, RZ ;  /* 0x0000000c07077c24 */ /* 0x000fc6000f8e02ff */
[----:B------:R-:W3:Y:S02]  /*1140*/  F2I.U32.TRUNC.NTZ R25, R25 ;  /* 0x0000001900197305 */ /* 0x000ee4000020f000 */
[----:B------:R-:W-:-:S06]  /*1150*/  IADD3 R0, PT, PT, R3, R7, RZ ;  /* 0x0000000703007210 */ /* 0x000fcc0007ffe0ff */
[----:B------:R-:W4:Y:S01]  /*1160*/  F2I.U32.TRUNC.NTZ R7, R28 ;  /* 0x0000001c00077305 */ /* 0x000f22000020f000 */
[----:B-1----:R-:W-:-:S04]  /*1170*/  IMAD.WIDE.U32 R2, R2, 0x3, R4 ;  /* 0x0000000302027825 */ /* 0x002fc800078e0004 */
[----:B------:R-:W-:-:S04]  /*1180*/  IMAD R5, R0, 0x3, RZ ;  /* 0x0000000300057824 */ /* 0x000fc800078e02ff */
[----:B------:R-:W-:-:S05]  /*1190*/  IMAD.IADD R3, R3, 0x1, R5 ;  /* 0x0000000103037824 */ /* 0x000fca00078e0205 */
[----:B--2---:R-:W-:Y:S04]  /*11a0*/  STG.E.U8 desc[UR10][R2.64], R9 ;  /* 0x0000000902007986 */ /* 0x004fe8000c10110a */
[----:B---3--:R-:W-:Y:S04]  /*11b0*/  STG.E.U8 desc[UR10][R2.64+0x1], R25 ;  /* 0x0000011902007986 */ /* 0x008fe8000c10110a */
[----:B----4-:R-:W-:Y:S01]  /*11c0*/  STG.E.U8 desc[UR10][R2.64+0x2], R7 ;  /* 0x0000020702007986 */ /* 0x010fe2000c10110a */
[----:B------:R-:W-:Y:S05]  /*11d0*/  EXIT ;  /* 0x000000000000794d */ /* 0x000fea0003800000 */
.L_x_26:
        /* <DEDUP_REMOVED lines=10> */
.L_x_30:


//--------------------- .nv.shared._Z22kernelConvolution_y_nsPhS_Pfiiiii --------------------------
	.section	.nv.shared._Z22kernelConvolution_y_nsPhS_Pfiiiii,"aw",@nobits
	.sectionflags	@""
	.align	16
	.zero		1024


//--------------------- .nv.shared.reserved.0     --------------------------
	.section	.nv.shared.reserved.0,"aw",@nobits
	.weak		__nv_reservedSMEM_offset_0_alias
	.size		__nv_reservedSMEM_offset_0_alias, 0, 64
	.other		__nv_reservedSMEM_offset_0_alias,@"STO_CUDA_RESERVED_SHARED STV_DEFAULT"
__nv_reservedSMEM_offset_0_alias:
	.zero		0
	.zero		64


//--------------------- .nv.shared._Z22kernelConvolution_x_nsPhS_Pfiiiii --------------------------
	.section	.nv.shared._Z22kernelConvolution_x_nsPhS_Pfiiiii,"aw",@nobits
	.sectionflags	@""
	.align	16
	.zero		1024


//--------------------- .nv.shared._Z19kernelConvolution_yPhS_Pfiiiii --------------------------
	.section	.nv.shared._Z19kernelConvolution_yPhS_Pfiiiii,"aw",@nobits
	.sectionflags	@""
	.align	16
	.zero		1024


//--------------------- .nv.shared._Z19kernelConvolution_xPhS_Pfiiiii --------------------------
	.section	.nv.shared._Z19kernelConvolution_xPhS_Pfiiiii,"aw",@nobits
	.sectionflags	@""
	.align	16
	.zero		1024


//--------------------- .nv.constant0._Z22kernelConvolution_y_nsPhS_Pfiiiii --------------------------
	.section	.nv.constant0._Z22kernelConvolution_y_nsPhS_Pfiiiii,"a",@progbits
	.sectionflags	@""
	.align	4
.nv.constant0._Z22kernelConvolution_y_nsPhS_Pfiiiii:
	.zero		940


//--------------------- .nv.constant0._Z22kernelConvolution_x_nsPhS_Pfiiiii --------------------------
	.section	.nv.constant0._Z22kernelConvolution_x_nsPhS_Pfiiiii,"a",@progbits
	.sectionflags	@""
	.align	4
.nv.constant0._Z22kernelConvolution_x_nsPhS_Pfiiiii:
	.zero		940


//--------------------- .nv.constant0._Z19kernelConvolution_yPhS_Pfiiiii --------------------------
	.section	.nv.constant0._Z19kernelConvolution_yPhS_Pfiiiii,"a",@progbits
	.sectionflags	@""
	.align	4
.nv.constant0._Z19kernelConvolution_yPhS_Pfiiiii:
	.zero		940


//--------------------- .nv.constant0._Z19kernelConvolution_xPhS_Pfiiiii --------------------------
	.section	.nv.constant0._Z19kernelConvolution_xPhS_Pfiiiii,"a",@progbits
	.sectionflags	@""
	.align	4
.nv.constant0._Z19kernelConvolution_xPhS_Pfiiiii:
	.zero		940


//--------------------- SYMBOLS --------------------------

	.type		.nv.reservedSmem.offset0,@object
	.size		.nv.reservedSmem.offset0,0x4
	.type		.nv.reservedSmem.cap,@object
	.size		.nv.reservedSmem.cap,0x4
